	.headerflags	@"EF_CUDA_TEXMODE_UNIFIED EF_CUDA_64BIT_ADDRESS EF_CUDA_ACCELERATORS EF_CUDA_SM90 EF_CUDA_VIRTUAL_SM(EF_CUDA_SM90)"
	.elftype	@"ET_EXEC"


//--------------------- .nv.info                  --------------------------
	.section	.nv.info,"",@"SHT_CUDA_INFO"
	.align	4


	//----- nvinfo : EIATTR_REGCOUNT
	.align		4
        /*0000*/ 	.byte	0x04, 0x2f
        /*0002*/ 	.short	(.L_1 - .L_0)
	.align		4
.L_0:
        /*0004*/ 	.word	index@(triton_poi_fused_avg_pool2d_31)
        /*0008*/ 	.word	0x00000038


	//----- nvinfo : EIATTR_MIN_STACK_SIZE
	.align		4
.L_1:
        /*000c*/ 	.byte	0x04, 0x12
        /*000e*/ 	.short	(.L_3 - .L_2)
	.align		4
.L_2:
        /*0010*/ 	.word	index@(triton_poi_fused_avg_pool2d_31)
        /*0014*/ 	.word	0x00000008


	//----- nvinfo : EIATTR_FRAME_SIZE
	.align		4
.L_3:
        /*0018*/ 	.byte	0x04, 0x11
        /*001a*/ 	.short	(.L_5 - .L_4)
	.align		4
.L_4:
        /*001c*/ 	.word	index@(triton_poi_fused_avg_pool2d_31)
        /*0020*/ 	.word	0x00000008


	//----- nvinfo : EIATTR_MIN_STACK_SIZE
	.align		4
.L_5:
        /*0024*/ 	.byte	0x04, 0x12
        /*0026*/ 	.short	(.L_7 - .L_6)
	.align		4
.L_6:
        /*0028*/ 	.word	index@(triton_poi_fused_avg_pool2d_31)
        /*002c*/ 	.word	0x00000008
.L_7:


//--------------------- .nv.info.triton_poi_fused_avg_pool2d_31 --------------------------
	.section	.nv.info.triton_poi_fused_avg_pool2d_31,"",@"SHT_CUDA_INFO"
	.sectionflags	@""
	.align	4


	//----- nvinfo : EIATTR_CUDA_API_VERSION
	.align		4
        /*0000*/ 	.byte	0x04, 0x37
        /*0002*/ 	.short	(.L_9 - .L_8)
.L_8:
        /*0004*/ 	.word	0x0000007c


	//----- nvinfo : EIATTR_KPARAM_INFO
	.align		4
.L_9:
        /*0008*/ 	.byte	0x04, 0x17
        /*000a*/ 	.short	(.L_11 - .L_10)
.L_10:
        /*000c*/ 	.word	0x00000000
        /*0010*/ 	.short	0x0002
        /*0012*/ 	.short	0x0010
        /*0014*/ 	.byte	0x00, 0xf0, 0x11, 0x00


	//----- nvinfo : EIATTR_KPARAM_INFO
	.align		4
.L_11:
        /*0018*/ 	.byte	0x04, 0x17
        /*001a*/ 	.short	(.L_13 - .L_12)
.L_12:
        /*001c*/ 	.word	0x00000000
        /*0020*/ 	.short	0x0001
        /*0022*/ 	.short	0x0008
        /*0024*/ 	.byte	0x00, 0xf4, 0x21, 0x00


	//----- nvinfo : EIATTR_KPARAM_INFO
	.align		4
.L_13:
        /*0028*/ 	.byte	0x04, 0x17
        /*002a*/ 	.short	(.L_15 - .L_14)
.L_14:
        /*002c*/ 	.word	0x00000000
        /*0030*/ 	.short	0x0000
        /*0032*/ 	.short	0x0000
        /*0034*/ 	.byte	0x00, 0xf4, 0x21, 0x00


	//----- nvinfo : EIATTR_SPARSE_MMA_MASK
	.align		4
.L_15:
        /*0038*/ 	.byte	0x03, 0x50
        /*003a*/ 	.short	0x0000


	//----- nvinfo : EIATTR_MAXREG_COUNT
	.align		4
        /*003c*/ 	.byte	0x03, 0x1b
        /*003e*/ 	.short	0x00ff


	//----- nvinfo : EIATTR_EXIT_INSTR_OFFSETS
	.align		4
        /*0040*/ 	.byte	0x04, 0x1c
        /*0042*/ 	.short	(.L_17 - .L_16)


	//   ....[0]....
.L_16:
        /*0044*/ 	.word	0x00002bc0


	//----- nvinfo : EIATTR_REQNTID
	.align		4
.L_17:
        /*0048*/ 	.byte	0x04, 0x10
        /*004a*/ 	.short	(.L_19 - .L_18)
.L_18:
        /*004c*/ 	.word	0x00000080
        /*0050*/ 	.word	0x00000001
        /*0054*/ 	.word	0x00000001


	//----- nvinfo : EIATTR_CBANK_PARAM_SIZE
	.align		4
.L_19:
        /*0058*/ 	.byte	0x03, 0x19
        /*005a*/ 	.short	0x0014


	//----- nvinfo : EIATTR_PARAM_CBANK
	.align		4
        /*005c*/ 	.byte	0x04, 0x0a
        /*005e*/ 	.short	(.L_21 - .L_20)
	.align		4
.L_20:
        /*0060*/ 	.word	index@(.nv.constant0.triton_poi_fused_avg_pool2d_31)
        /*0064*/ 	.short	0x0210
        /*0066*/ 	.short	0x0014


	//----- nvinfo : EIATTR_SW_WAR
	.align		4
.L_21:
        /*0068*/ 	.byte	0x04, 0x36
        /*006a*/ 	.short	(.L_23 - .L_22)
.L_22:
        /*006c*/ 	.word	0x00000008
.L_23:


//--------------------- .nv.callgraph             --------------------------
	.section	.nv.callgraph,"",@"SHT_CUDA_CALLGRAPH"
	.align	4
	.sectionentsize	8
	.align		4
        /*0000*/ 	.word	0x00000000
	.align		4
        /*0004*/ 	.word	0xffffffff
	.align		4
        /*0008*/ 	.word	0x00000000
	.align		4
        /*000c*/ 	.word	0xfffffffe
	.align		4
        /*0010*/ 	.word	0x00000000
	.align		4
        /*0014*/ 	.word	0xfffffffd
	.align		4
        /*0018*/ 	.word	0x00000000
	.align		4
        /*001c*/ 	.word	0xfffffffc


//--------------------- .text.triton_poi_fused_avg_pool2d_31 --------------------------
	.section	.text.triton_poi_fused_avg_pool2d_31,"ax",@progbits
	.align	128
        .global         triton_poi_fused_avg_pool2d_31
        .type           triton_poi_fused_avg_pool2d_31,@function
        .size           triton_poi_fused_avg_pool2d_31,(.L_x_1 - triton_poi_fused_avg_pool2d_31)
        .other          triton_poi_fused_avg_pool2d_31,@"STO_CUDA_ENTRY STV_DEFAULT"
triton_poi_fused_avg_pool2d_31:
.text.triton_poi_fused_avg_pool2d_31:
[----:B------:R-:W0:Y:S01]  /*0000*/  LDC R1, c[0x0][0x28] ;  /* 0x00000a00ff017b82 */ /* 0x000e220000000800 */
[----:B------:R-:W1:Y:S01]  /*0010*/  S2R R0, SR_TID.X ;  /* 0x0000000000007919 */ /* 0x000e620000002100 */
[----:B------:R-:W-:-:S06]  /*0020*/  IMAD.MOV.U32 R20, RZ, RZ, RZ ;  /* 0x000000ffff147224 */ /* 0x000fcc00078e00ff */
[----:B------:R-:W2:Y:S01]  /*0030*/  LDC.64 R52, c[0x0][0x210] ;  /* 0x00008400ff347b82 */ /* 0x000ea20000000a00 */
[----:B------:R-:W-:Y:S01]  /*0040*/  CS2R R6, SRZ ;  /* 0x0000000000067805 */ /* 0x000fe2000001ff00 */
[----:B------:R-:W3:Y:S01]  /*0050*/  S2R R21, SR_CTAID.X ;  /* 0x0000000000157919 */ /* 0x000ee20000002500 */
[----:B------:R-:W-:Y:S01]  /*0060*/  ULDC.64 UR4, c[0x0][0x208] ;  /* 0x0000820000047ab9 */ /* 0x000fe20000000a00 */
[----:B0-----:R-:W-:Y:S02]  /*0070*/  VIADD R1, R1, 0xfffffff8 ;  /* 0xfffffff801017836 */ /* 0x001fe40000000000 */
[----:B-1----:R-:W-:-:S05]  /*0080*/  IMAD.SHL.U32 R0, R0, 0x4, RZ ;  /* 0x0000000400007824 */ /* 0x002fca00078e00ff */
[----:B------:R-:W-:-:S05]  /*0090*/  LOP3.LUT R0, R0, 0x1fc, RZ, 0xc0, !PT ;  /* 0x000001fc00007812 */ /* 0x000fca00078ec0ff */
[----:B---3--:R-:W-:-:S04]  /*00a0*/  IMAD R21, R21, 0x400, R0 ;  /* 0x0000040015157824 */ /* 0x008fc800078e0200 */
[----:B------:R-:W-:-:S04]  /*00b0*/  IMAD.HI R4, R21, -0x6db6db6d, R20 ;  /* 0x9249249315047827 */ /* 0x000fc800078e0214 */
[----:B------:R-:W-:Y:S01]  /*00c0*/  VIADD R8, R21, 0xfffffff2 ;  /* 0xfffffff215087836 */ /* 0x000fe20000000000 */
[----:B------:R-:W-:Y:S01]  /*00d0*/  SHF.R.U32.HI R5, RZ, 0x1f, R4 ;  /* 0x0000001fff057819 */ /* 0x000fe20000011604 */
[----:B------:R-:W-:Y:S02]  /*00e0*/  IMAD.MOV.U32 R2, RZ, RZ, RZ ;  /* 0x000000ffff027224 */ /* 0x000fe400078e00ff */
[----:B--2---:R-:W-:Y:S01]  /*00f0*/  IMAD.WIDE R8, R8, 0x4, R52 ;  /* 0x0000000408087825 */ /* 0x004fe200078e0234 */
[----:B------:R-:W-:-:S03]  /*0100*/  LEA.HI.SX32 R5, R4, R5, 0x1d ;  /* 0x0000000504057211 */ /* 0x000fc600078feaff */
[----:B------:R-:W-:Y:S02]  /*0110*/  IMAD.MOV.U32 R4, RZ, RZ, RZ ;  /* 0x000000ffff047224 */ /* 0x000fe400078e00ff */
[C---:B------:R-:W-:Y:S02]  /*0120*/  IMAD R20, R5.reuse, -0xe, R21 ;  /* 0xfffffff205147824 */ /* 0x040fe400078e0215 */
[----:B------:R-:W-:-:S04]  /*0130*/  IMAD.HI R0, R5, -0x6db6db6d, R4 ;  /* 0x9249249305007827 */ /* 0x000fc800078e0204 */
[----:B------:R-:W-:Y:S01]  /*0140*/  VIADD R4, R21, 0xfffffff1 ;  /* 0xfffffff115047836 */ /* 0x000fe20000000000 */
[----:B------:R-:W-:-:S04]  /*0150*/  SHF.R.U32.HI R3, RZ, 0x1f, R0 ;  /* 0x0000001fff037819 */ /* 0x000fc80000011600 */
[----:B------:R-:W-:-:S05]  /*0160*/  LEA.HI.SX32 R3, R0, R3, 0x1d ;  /* 0x0000000300037211 */ /* 0x000fca00078feaff */
[----:B------:R-:W-:-:S05]  /*0170*/  IMAD R3, R3, -0xe, R5 ;  /* 0xfffffff203037824 */ /* 0x000fca00078e0205 */
[----:B------:R-:W-:-:S04]  /*0180*/  ISETP.GT.AND P2, PT, R3, RZ, PT ;  /* 0x000000ff0300720c */ /* 0x000fc80003f44270 */
[C---:B------:R-:W-:Y:S02]  /*0190*/  ISETP.GT.AND P1, PT, R20.reuse, -0x1, P2 ;  /* 0xffffffff1400780c */ /* 0x040fe40001724270 */
[----:B------:R-:W-:Y:S01]  /*01a0*/  ISETP.GT.AND P0, PT, R20, RZ, P2 ;  /* 0x000000ff1400720c */ /* 0x000fe20001704270 */
[----:B------:R-:W-:-:S10]  /*01b0*/  IMAD.WIDE R4, R4, 0x4, R52 ;  /* 0x0000000404047825 */ /* 0x000fd400078e0234 */
[----:B------:R-:W2:Y:S04]  /*01c0*/  @P1 LDG.E.64 R6, desc[UR4][R8.64] ;  /* 0x0000000408061981 */ /* 0x000ea8000c1e1b00 */
[----:B------:R0:W3:Y:S01]  /*01d0*/  @P0 LDG.E R2, desc[UR4][R4.64] ;  /* 0x0000000404020981 */ /* 0x0000e2000c1e1900 */
[C---:B------:R-:W-:Y:S01]  /*01e0*/  VIADD R11, R21.reuse, 0x2 ;  /* 0x00000002150b7836 */ /* 0x040fe20000000000 */
[----:B------:R-:W-:Y:S01]  /*01f0*/  CS2R R34, SRZ ;  /* 0x0000000000227805 */ /* 0x000fe2000001ff00 */
[----:B------:R-:W-:Y:S01]  /*0200*/  IMAD.MOV.U32 R10, RZ, RZ, RZ ;  /* 0x000000ffff0a7224 */ /* 0x000fe200078e00ff */
[----:B------:R-:W-:Y:S01]  /*0210*/  CS2R R48, SRZ ;  /* 0x0000000000307805 */ /* 0x000fe2000001ff00 */
[----:B------:R-:W-:Y:S02]  /*0220*/  VIADD R17, R21, 0x3 ;  /* 0x0000000315117836 */ /* 0x000fe40000000000 */
[----:B------:R-:W-:-:S04]  /*0230*/  IMAD.HI R12, R11, -0x6db6db6d, R10 ;  /* 0x924924930b0c7827 */ /* 0x000fc800078e020a */
[----:B------:R-:W-:Y:S01]  /*0240*/  IMAD.MOV.U32 R16, RZ, RZ, RZ ;  /* 0x000000ffff107224 */ /* 0x000fe200078e00ff */
[----:B------:R-:W-:Y:S01]  /*0250*/  SHF.R.U32.HI R13, RZ, 0x1f, R12 ;  /* 0x0000001fff0d7819 */ /* 0x000fe2000001160c */
[----:B------:R-:W-:Y:S02]  /*0260*/  VIADD R19, R21, 0x1 ;  /* 0x0000000115137836 */ /* 0x000fe40000000000 */
[----:B0-----:R-:W-:Y:S01]  /*0270*/  IMAD.HI R4, R17, -0x6db6db6d, R16 ;  /* 0x9249249311047827 */ /* 0x001fe200078e0210 */
[----:B------:R-:W-:-:S03]  /*0280*/  LEA.HI.SX32 R13, R12, R13, 0x1d ;  /* 0x0000000d0c0d7211 */ /* 0x000fc600078feaff */
[----:B------:R-:W-:Y:S01]  /*0290*/  IMAD.MOV.U32 R12, RZ, RZ, RZ ;  /* 0x000000ffff0c7224 */ /* 0x000fe200078e00ff */
[----:B------:R-:W-:Y:S01]  /*02a0*/  SHF.R.U32.HI R15, RZ, 0x1f, R4 ;  /* 0x0000001fff0f7819 */ /* 0x000fe20000011604 */
[----:B------:R-:W-:Y:S02]  /*02b0*/  IMAD.MOV.U32 R18, RZ, RZ, RZ ;  /* 0x000000ffff127224 */ /* 0x000fe400078e00ff */
[----:B------:R-:W-:Y:S01]  /*02c0*/  IMAD.HI R0, R13, -0x6db6db6d, R12 ;  /* 0x924924930d007827 */ /* 0x000fe200078e020c */
[----:B------:R-:W-:-:S03]  /*02d0*/  LEA.HI.SX32 R16, R4, R15, 0x1d ;  /* 0x0000000f04107211 */ /* 0x000fc600078feaff */
[----:B------:R-:W-:Y:S01]  /*02e0*/  IMAD.HI R10, R19, -0x6db6db6d, R18 ;  /* 0x92492493130a7827 */ /* 0x000fe200078e0212 */
[----:B------:R-:W-:-:S03]  /*02f0*/  SHF.R.U32.HI R5, RZ, 0x1f, R0 ;  /* 0x0000001fff057819 */ /* 0x000fc60000011600 */
[----:B------:R-:W-:Y:S01]  /*0300*/  IMAD R12, R13, -0xe, R11 ;  /* 0xfffffff20d0c7824 */ /* 0x000fe200078e020b */
[----:B------:R-:W-:Y:S01]  /*0310*/  LEA.HI.SX32 R5, R0, R5, 0x1d ;  /* 0x0000000500057211 */ /* 0x000fe200078feaff */
[C---:B------:R-:W-:Y:S01]  /*0320*/  VIADD R24, R21.reuse, 0xfffffff4 ;  /* 0xfffffff415187836 */ /* 0x040fe20000000000 */
[----:B------:R-:W-:Y:S01]  /*0330*/  SHF.R.U32.HI R23, RZ, 0x1f, R10 ;  /* 0x0000001fff177819 */ /* 0x000fe2000001160a */
[----:B------:R-:W-:Y:S02]  /*0340*/  VIADD R22, R21, 0xfffffff3 ;  /* 0xfffffff315167836 */ /* 0x000fe40000000000 */
[----:B------:R-:W-:Y:S01]  /*0350*/  IMAD R15, R5, -0xe, R13 ;  /* 0xfffffff2050f7824 */ /* 0x000fe200078e020d */
[----:B------:R-:W-:Y:S01]  /*0360*/  LEA.HI.SX32 R23, R10, R23, 0x1d ;  /* 0x000000170a177211 */ /* 0x000fe200078feaff */
[----:B------:R-:W-:Y:S02]  /*0370*/  IMAD R5, R16, -0xe, R17 ;  /* 0xfffffff210057824 */ /* 0x000fe400078e0211 */
[----:B------:R-:W-:Y:S01]  /*0380*/  IMAD.WIDE R24, R24, 0x4, R52 ;  /* 0x0000000418187825 */ /* 0x000fe200078e0234 */
[----:B------:R-:W-:-:S03]  /*0390*/  ISETP.GT.AND P6, PT, R15, RZ, PT ;  /* 0x000000ff0f00720c */ /* 0x000fc60003fc4270 */
[----:B------:R-:W-:Y:S01]  /*03a0*/  IMAD R4, R23, -0xe, R19 ;  /* 0xfffffff217047824 */ /* 0x000fe200078e0213 */
[----:B------:R-:W-:Y:S01]  /*03b0*/  ISETP.GT.AND P4, PT, R12, -0x1, P6 ;  /* 0xffffffff0c00780c */ /* 0x000fe20003784270 */
[----:B------:R-:W-:Y:S01]  /*03c0*/  IMAD.MOV.U32 R19, RZ, RZ, RZ ;  /* 0x000000ffff137224 */ /* 0x000fe200078e00ff */
[----:B------:R-:W-:Y:S01]  /*03d0*/  ISETP.GT.AND P3, PT, R5, RZ, P6 ;  /* 0x000000ff0500720c */ /* 0x000fe20003764270 */
[----:B------:R-:W-:Y:S01]  /*03e0*/  IMAD.WIDE R22, R22, 0x4, R52 ;  /* 0x0000000416167825 */ /* 0x000fe200078e0234 */
[----:B------:R-:W-:-:S03]  /*03f0*/  ISETP.GT.AND P5, PT, R4, RZ, P2 ;  /* 0x000000ff0400720c */ /* 0x000fc600017a4270 */
[----:B------:R-:W-:-:S06]  /*0400*/  IMAD.MOV.U32 R45, RZ, RZ, RZ ;  /* 0x000000ffff2d7224 */ /* 0x000fcc00078e00ff */
[----:B------:R-:W4:Y:S04]  /*0410*/  @P4 LDG.E.64 R18, desc[UR4][R24.64] ;  /* 0x0000000418124981 */ /* 0x000f28000c1e1b00 */
[----:B------:R0:W5:Y:S04]  /*0420*/  @P5 LDG.E R49, desc[UR4][R8.64] ;  /* 0x0000000408315981 */ /* 0x000168000c1e1900 */
[----:B------:R-:W5:Y:S01]  /*0430*/  @P3 LDG.E R45, desc[UR4][R24.64] ;  /* 0x00000004182d3981 */ /* 0x000f62000c1e1900 */
[----:B--2---:R-:W-:Y:S02]  /*0440*/  SEL R16, R7, RZ, P1 ;  /* 0x000000ff07107207 */ /* 0x004fe40000800000 */
[----:B------:R-:W-:-:S02]  /*0450*/  SEL R0, R6, RZ, P1 ;  /* 0x000000ff06007207 */ /* 0x000fc40000800000 */
[----:B---3--:R-:W-:Y:S02]  /*0460*/  SEL R7, R2, RZ, P0 ;  /* 0x000000ff02077207 */ /* 0x008fe40000000000 */
[----:B------:R-:W-:Y:S02]  /*0470*/  ISETP.LT.U32.AND P1, PT, R20, 0xe, P2 ;  /* 0x0000000e1400780c */ /* 0x000fe40001721070 */
[----:B------:R-:W-:Y:S01]  /*0480*/  ISETP.GT.AND P0, PT, R12, RZ, P6 ;  /* 0x000000ff0c00720c */ /* 0x000fe20003704270 */
[----:B------:R-:W-:-:S10]  /*0490*/  IMAD.MOV.U32 R6, RZ, RZ, RZ ;  /* 0x000000ffff067224 */ /* 0x000fd400078e00ff */
[----:B------:R-:W2:Y:S04]  /*04a0*/  @P1 LDG.E R34, desc[UR4][R22.64] ;  /* 0x0000000416221981 */ /* 0x000ea8000c1e1900 */
[----:B------:R-:W3:Y:S01]  /*04b0*/  @P0 LDG.E R6, desc[UR4][R22.64] ;  /* 0x0000000416060981 */ /* 0x000ee2000c1e1900 */
[----:B------:R-:W-:Y:S02]  /*04c0*/  VIADD R17, R4, 0x1 ;  /* 0x0000000104117836 */ /* 0x000fe40000000000 */
[----:B------:R-:W-:Y:S02]  /*04d0*/  VIADD R2, R21, 0xfffffff5 ;  /* 0xfffffff515027836 */ /* 0x000fe40000000000 */
[----:B------:R-:W-:Y:S01]  /*04e0*/  VIADD R39, R5, 0x1 ;  /* 0x0000000105277836 */ /* 0x000fe20000000000 */
[----:B------:R-:W-:Y:S01]  /*04f0*/  ISETP.LT.U32.AND P2, PT, R17, 0xe, P2 ;  /* 0x0000000e1100780c */ /* 0x000fe20001741070 */
[----:B0-----:R-:W-:Y:S01]  /*0500*/  IMAD.WIDE R8, R2, 0x4, R52 ;  /* 0x0000000402087825 */ /* 0x001fe200078e0234 */
[----:B------:R-:W-:-:S03]  /*0510*/  ISETP.LT.U32.AND P6, PT, R12, 0xe, P6 ;  /* 0x0000000e0c00780c */ /* 0x000fc600037c1070 */
[----:B------:R-:W-:Y:S02]  /*0520*/  IMAD.MOV.U32 R41, RZ, RZ, RZ ;  /* 0x000000ffff297224 */ /* 0x000fe400078e00ff */
[----:B------:R-:W-:Y:S02]  /*0530*/  IMAD.MOV.U32 R13, RZ, RZ, RZ ;  /* 0x000000ffff0d7224 */ /* 0x000fe400078e00ff */
[----:B------:R-:W-:Y:S02]  /*0540*/  VIADD R10, R21, 0xfffffff6 ;  /* 0xfffffff6150a7836 */ /* 0x000fe40000000000 */
[----:B------:R-:W-:Y:S02]  /*0550*/  IMAD.MOV.U32 R14, RZ, RZ, RZ ;  /* 0x000000ffff0e7224 */ /* 0x000fe400078e00ff */
[----:B------:R-:W3:Y:S04]  /*0560*/  @P2 LDG.E R41, desc[UR4][R24.64] ;  /* 0x0000000418292981 */ /* 0x000ee8000c1e1900 */
[----:B------:R0:W3:Y:S01]  /*0570*/  @P6 LDG.E R13, desc[UR4][R8.64] ;  /* 0x00000004080d6981 */ /* 0x0000e2000c1e1900 */
[----:B----4-:R-:W-:-:S02]  /*0580*/  SEL R47, R18, RZ, P4 ;  /* 0x000000ff122f7207 */ /* 0x010fc40002000000 */
[----:B------:R-:W-:Y:S02]  /*0590*/  SEL R2, R19, RZ, P4 ;  /* 0x000000ff13027207 */ /* 0x000fe40002000000 */
[----:B------:R-:W-:Y:S02]  /*05a0*/  ISETP.GE.U32.AND P4, PT, R39, 0xe, PT ;  /* 0x0000000e2700780c */ /* 0x000fe40003f86070 */
[----:B-----5:R-:W-:Y:S01]  /*05b0*/  SEL R49, R49, RZ, P5 ;  /* 0x000000ff31317207 */ /* 0x020fe20002800000 */
[----:B------:R-:W-:Y:S01]  /*05c0*/  VIADD R18, R21, 0xffffffff ;  /* 0xffffffff15127836 */ /* 0x000fe20000000000 */
[----:B------:R-:W-:Y:S01]  /*05d0*/  SEL R45, R45, RZ, P3 ;  /* 0x000000ff2d2d7207 */ /* 0x000fe20001800000 */
[----:B0-----:R-:W-:Y:S01]  /*05e0*/  IMAD.WIDE R8, R10, 0x4, R52 ;  /* 0x000000040a087825 */ /* 0x001fe200078e0234 */
[----:B------:R-:W-:-:S03]  /*05f0*/  CS2R R28, SRZ ;  /* 0x00000000001c7805 */ /* 0x000fc6000001ff00 */
[----:B------:R-:W-:Y:S02]  /*0600*/  VIADD R32, R21, 0x1 ;  /* 0x0000000115207836 */ /* 0x000fe40000000000 */
[----:B------:R-:W-:-:S04]  /*0610*/  IMAD.WIDE R18, R18, 0x4, R52 ;  /* 0x0000000412127825 */ /* 0x000fc800078e0234 */
[----:B------:R-:W-:Y:S01]  /*0620*/  IMAD.WIDE R32, R32, 0x4, R52 ;  /* 0x0000000420207825 */ /* 0x000fe200078e0234 */
[----:B--2---:R-:W-:Y:S02]  /*0630*/  SEL R34, R34, RZ, P1 ;  /* 0x000000ff22227207 */ /* 0x004fe40000800000 */
[----:B------:R-:W-:Y:S02]  /*0640*/  ISETP.GT.AND P1, PT, R3, -0x1, PT ;  /* 0xffffffff0300780c */ /* 0x000fe40003f24270 */
[----:B---3--:R-:W-:Y:S02]  /*0650*/  SEL R6, R6, RZ, P0 ;  /* 0x000000ff06067207 */ /* 0x008fe40000000000 */
[----:B------:R-:W-:Y:S02]  /*0660*/  ISETP.GT.AND P0, PT, R15, RZ, !P4 ;  /* 0x000000ff0f00720c */ /* 0x000fe40006704270 */
[----:B------:R-:W-:Y:S02]  /*0670*/  ISETP.GT.AND P5, PT, R20, RZ, P1 ;  /* 0x000000ff1400720c */ /* 0x000fe40000fa4270 */
[----:B------:R-:W-:-:S09]  /*0680*/  ISETP.GT.AND P3, PT, R4, RZ, P1 ;  /* 0x000000ff0400720c */ /* 0x000fd20000f64270 */
[----:B------:R0:W2:Y:S04]  /*0690*/  @P0 LDG.E R14, desc[UR4][R8.64] ;  /* 0x00000004080e0981 */ /* 0x0000a8000c1e1900 */
[----:B------:R-:W3:Y:S04]  /*06a0*/  @P5 LDG.E R35, desc[UR4][R18.64] ;  /* 0x0000000412235981 */ /* 0x000ee8000c1e1900 */
[----:B------:R-:W4:Y:S01]  /*06b0*/  @P3 LDG.E R29, desc[UR4][R32.64+-0x4] ;  /* 0xfffffc04201d3981 */ /* 0x000f22000c1e1900 */
[----:B------:R-:W-:Y:S02]  /*06c0*/  LOP3.LUT R10, R3, R20, RZ, 0xfc, !PT ;  /* 0x00000014030a7212 */ /* 0x000fe400078efcff */
[----:B------:R-:W-:-:S02]  /*06d0*/  SEL R41, R41, RZ, P2 ;  /* 0x000000ff29297207 */ /* 0x000fc40001000000 */
[----:B------:R-:W-:Y:S02]  /*06e0*/  ISETP.GT.AND P2, PT, R10, -0x1, PT ;  /* 0xffffffff0a00780c */ /* 0x000fe40003f44270 */
[----:B------:R-:W-:Y:S02]  /*06f0*/  SEL R10, R13, RZ, P6 ;  /* 0x000000ff0d0a7207 */ /* 0x000fe40003000000 */
[----:B------:R-:W-:Y:S02]  /*0700*/  ISETP.GT.AND P6, PT, R15, -0x1, PT ;  /* 0xffffffff0f00780c */ /* 0x000fe40003fc4270 */
[----:B------:R-:W-:Y:S01]  /*0710*/  CS2R R30, SRZ ;  /* 0x00000000001e7805 */ /* 0x000fe2000001ff00 */
[----:B------:R-:W-:Y:S01]  /*0720*/  IMAD.WIDE R22, R21, 0x4, R52 ;  /* 0x0000000415167825 */ /* 0x000fe200078e0234 */
[----:B0-----:R-:W-:-:S03]  /*0730*/  LOP3.LUT R8, R15, R12, RZ, 0xfc, !PT ;  /* 0x0000000c0f087212 */ /* 0x001fc600078efcff */
[----:B------:R-:W-:Y:S01]  /*0740*/  VIADD R24, R21, 0x3 ;  /* 0x0000000315187836 */ /* 0x000fe20000000000 */
[----:B------:R-:W-:Y:S01]  /*0750*/  CS2R R42, SRZ ;  /* 0x00000000002a7805 */ /* 0x000fe2000001ff00 */
[----:B------:R-:W5:Y:S02]  /*0760*/  @P2 LDG.E.64 R30, desc[UR4][R22.64] ;  /* 0x00000004161e2981 */ /* 0x000f64000c1e1b00 */
[----:B------:R-:W-:Y:S01]  /*0770*/  IMAD.WIDE R24, R24, 0x4, R52 ;  /* 0x0000000418187825 */ /* 0x000fe200078e0234 */
[----:B------:R-:W-:Y:S02]  /*0780*/  CS2R R26, SRZ ;  /* 0x00000000001a7805 */ /* 0x000fe4000001ff00 */
[----:B--2---:R-:W-:Y:S02]  /*0790*/  SEL R14, R14, RZ, P0 ;  /* 0x000000ff0e0e7207 */ /* 0x004fe40000000000 */
[----:B------:R-:W-:Y:S02]  /*07a0*/  ISETP.GT.AND P0, PT, R12, RZ, P6 ;  /* 0x000000ff0c00720c */ /* 0x000fe40003704270 */
[----:B---3--:R-:W-:-:S02]  /*07b0*/  SEL R35, R35, RZ, P5 ;  /* 0x000000ff23237207 */ /* 0x008fc40002800000 */
[----:B------:R-:W-:Y:S02]  /*07c0*/  ISETP.GT.AND P5, PT, R5, RZ, P6 ;  /* 0x000000ff0500720c */ /* 0x000fe400037a4270 */
[----:B----4-:R-:W-:Y:S02]  /*07d0*/  SEL R29, R29, RZ, P3 ;  /* 0x000000ff1d1d7207 */ /* 0x010fe40001800000 */
[----:B------:R-:W-:-:S05]  /*07e0*/  ISETP.GT.AND P3, PT, R8, -0x1, PT ;  /* 0xffffffff0800780c */ /* 0x000fca0003f64270 */
[----:B------:R-:W2:Y:S04]  /*07f0*/  @P0 LDG.E R28, desc[UR4][R22.64+0x4] ;  /* 0x00000404161c0981 */ /* 0x000ea8000c1e1900 */
[----:B------:R-:W3:Y:S04]  /*0800*/  @P5 LDG.E R43, desc[UR4][R24.64+-0x4] ;  /* 0xfffffc04182b5981 */ /* 0x000ee8000c1e1900 */
[----:B------:R-:W4:Y:S01]  /*0810*/  @P3 LDG.E.64 R26, desc[UR4][R22.64+0x8] ;  /* 0x00000804161a3981 */ /* 0x000f22000c1e1b00 */
[----:B------:R-:W-:Y:S02]  /*0820*/  VIADD R9, R21, 0x200 ;  /* 0x0000020015097836 */ /* 0x000fe40000000000 */
[----:B------:R-:W-:-:S04]  /*0830*/  IMAD.MOV.U32 R8, RZ, RZ, RZ ;  /* 0x000000ffff087224 */ /* 0x000fc800078e00ff */
[----:B------:R-:W-:-:S05]  /*0840*/  IMAD.HI R18, R9, -0x6db6db6d, R8 ;  /* 0x9249249309127827 */ /* 0x000fca00078e0208 */
[----:B------:R-:W-:-:S04]  /*0850*/  SHF.R.U32.HI R19, RZ, 0x1f, R18 ;  /* 0x0000001fff137819 */ /* 0x000fc80000011612 */
[----:B------:R-:W-:Y:S01]  /*0860*/  LEA.HI.SX32 R19, R18, R19, 0x1d ;  /* 0x0000001312137211 */ /* 0x000fe200078feaff */
[----:B------:R-:W-:-:S04]  /*0870*/  IMAD.MOV.U32 R18, RZ, RZ, RZ ;  /* 0x000000ffff127224 */ /* 0x000fc800078e00ff */
[----:B------:R-:W-:-:S04]  /*0880*/  IMAD.HI R8, R19, -0x6db6db6d, R18 ;  /* 0x9249249313087827 */ /* 0x000fc800078e0212 */
[----:B------:R-:W-:Y:S01]  /*0890*/  FADD R51, R7, R0 ;  /* 0x0000000007337221 */ /* 0x000fe20000000000 */
[----:B------:R-:W-:-:S04]  /*08a0*/  SHF.R.U32.HI R7, RZ, 0x1f, R8 ;  /* 0x0000001fff077819 */ /* 0x000fc80000011608 */
[----:B------:R-:W-:Y:S02]  /*08b0*/  LEA.HI.SX32 R7, R8, R7, 0x1d ;  /* 0x0000000708077211 */ /* 0x000fe400078feaff */
[----:B------:R-:W-:Y:S01]  /*08c0*/  P2R R37, PR, RZ, 0x10 ;  /* 0x00000010ff257803 */ /* 0x000fe20000000000 */
[----:B------:R-:W-:Y:S01]  /*08d0*/  VIADD R13, R21, 0x201 ;  /* 0x00000201150d7836 */ /* 0x000fe20000000000 */
[----:B------:R-:W-:Y:S01]  /*08e0*/  ISETP.LT.U32.AND P4, PT, R12, 0xe, P6 ;  /* 0x0000000e0c00780c */ /* 0x000fe20003781070 */
[----:B------:R-:W-:Y:S02]  /*08f0*/  IMAD.MOV.U32 R12, RZ, RZ, RZ ;  /* 0x000000ffff0c7224 */ /* 0x000fe400078e00ff */
[----:B------:R-:W-:Y:S02]  /*0900*/  IMAD R7, R7, -0xe, R19 ;  /* 0xfffffff207077824 */ /* 0x000fe400078e0213 */
[----:B------:R-:W-:Y:S01]  /*0910*/  FADD R16, R49, R16 ;  /* 0x0000001031107221 */ /* 0x000fe20000000000 */
[----:B------:R-:W-:Y:S01]  /*0920*/  FADD R8, R51, R34 ;  /* 0x0000002233087221 */ /* 0x000fe20000000000 */
[----:B------:R-:W-:Y:S01]  /*0930*/  IMAD.HI R12, R13, -0x6db6db6d, R12 ;  /* 0x924924930d0c7827 */ /* 0x000fe200078e020c */
[----:B-----5:R-:W-:-:S02]  /*0940*/  SEL R49, R30, RZ, P2 ;  /* 0x000000ff1e317207 */ /* 0x020fc40001000000 */
[----:B------:R-:W-:Y:S01]  /*0950*/  SEL R0, R31, RZ, P2 ;  /* 0x000000ff1f007207 */ /* 0x000fe20001000000 */
[----:B------:R-:W-:Y:S01]  /*0960*/  IMAD R34, R19, -0xe, R9 ;  /* 0xfffffff213227824 */ /* 0x000fe200078e0209 */
[----:B------:R-:W-:Y:S02]  /*0970*/  ISETP.GT.AND P2, PT, R7, RZ, PT ;  /* 0x000000ff0700720c */ /* 0x000fe40003f44270 */
[----:B------:R-:W-:Y:S01]  /*0980*/  SHF.R.U32.HI R31, RZ, 0x1f, R12 ;  /* 0x0000001fff1f7819 */ /* 0x000fe2000001160c */
[----:B------:R-:W-:-:S03]  /*0990*/  FADD R47, R6, R47 ;  /* 0x0000002f062f7221 */ /* 0x000fc60000000000 */
[----:B------:R-:W-:Y:S01]  /*09a0*/  LEA.HI.SX32 R12, R12, R31, 0x1d ;  /* 0x0000001f0c0c7211 */ /* 0x000fe200078feaff */
[----:B------:R-:W-:Y:S01]  /*09b0*/  FADD R31, R45, R2 ;  /* 0x000000022d1f7221 */ /* 0x000fe20000000000 */
[----:B------:R-:W-:-:S03]  /*09c0*/  HFMA2.MMA R38, -RZ, RZ, 0, 0 ;  /* 0x00000000ff267435 */ /* 0x000fc600000001ff */
[----:B------:R-:W-:Y:S02]  /*09d0*/  IMAD R2, R12, -0xe, R13 ;  /* 0xfffffff20c027824 */ /* 0x000fe400078e020d */
[----:B------:R-:W-:Y:S01]  /*09e0*/  FADD R30, R16, R41 ;  /* 0x00000029101e7221 */ /* 0x000fe20000000000 */
[----:B------:R-:W-:Y:S02]  /*09f0*/  IMAD.MOV.U32 R41, RZ, RZ, RZ ;  /* 0x000000ffff297224 */ /* 0x000fe400078e00ff */
[----:B------:R-:W-:Y:S01]  /*0a00*/  IMAD.WIDE R12, R13, 0x4, R52 ;  /* 0x000000040d0c7825 */ /* 0x000fe200078e0234 */
[----:B--2---:R-:W-:Y:S02]  /*0a10*/  SEL R28, R28, RZ, P0 ;  /* 0x000000ff1c1c7207 */ /* 0x004fe40000000000 */
[----:B------:R-:W-:Y:S02]  /*0a20*/  ISETP.GT.AND P0, PT, R34, RZ, P2 ;  /* 0x000000ff2200720c */ /* 0x000fe40001704270 */
[----:B---3--:R-:W-:-:S02]  /*0a30*/  SEL R43, R43, RZ, P5 ;  /* 0x000000ff2b2b7207 */ /* 0x008fc40002800000 */
[----:B------:R-:W-:Y:S02]  /*0a40*/  ISETP.GT.AND P5, PT, R34, -0x1, P2 ;  /* 0xffffffff2200780c */ /* 0x000fe400017a4270 */
[----:B----4-:R-:W-:Y:S02]  /*0a50*/  SEL R19, R26, RZ, P3 ;  /* 0x000000ff1a137207 */ /* 0x010fe40001800000 */
[----:B------:R-:W-:Y:S02]  /*0a60*/  SEL R6, R27, RZ, P3 ;  /* 0x000000ff1b067207 */ /* 0x000fe40001800000 */
[----:B------:R-:W-:Y:S02]  /*0a70*/  ISETP.LT.U32.AND P3, PT, R34, 0xe, P2 ;  /* 0x0000000e2200780c */ /* 0x000fe40001761070 */
[----:B------:R-:W-:Y:S02]  /*0a80*/  CS2R R26, SRZ ;  /* 0x00000000001a7805 */ /* 0x000fe4000001ff00 */
[----:B------:R-:W-:Y:S01]  /*0a90*/  ISETP.GT.AND P2, PT, R2, RZ, P2 ;  /* 0x000000ff0200720c */ /* 0x000fe20001744270 */
[----:B------:R-:W2:Y:S04]  /*0aa0*/  @P0 LDG.E R42, desc[UR4][R22.64+0x7c4] ;  /* 0x0007c404162a0981 */ /* 0x000ea8000c1e1900 */
[----:B------:R-:W3:Y:S04]  /*0ab0*/  @P5 LDG.E.64 R26, desc[UR4][R22.64+0x7c8] ;  /* 0x0007c804161a5981 */ /* 0x000ee8000c1e1b00 */
[----:B------:R-:W4:Y:S04]  /*0ac0*/  @P3 LDG.E R38, desc[UR4][R22.64+0x7cc] ;  /* 0x0007cc0416263981 */ /* 0x000f28000c1e1900 */
[----:B------:R-:W5:Y:S01]  /*0ad0*/  @P2 LDG.E R41, desc[UR4][R12.64+-0x3c] ;  /* 0xffffc4040c292981 */ /* 0x000f62000c1e1900 */
[----:B------:R-:W-:Y:S01]  /*0ae0*/  FADD R47, R47, R10 ;  /* 0x0000000a2f2f7221 */ /* 0x000fe20000000000 */
[----:B------:R-:W-:Y:S01]  /*0af0*/  IMAD.MOV.U32 R10, RZ, RZ, RZ ;  /* 0x000000ffff0a7224 */ /* 0x000fe200078e00ff */
[----:B--2---:R-:W-:-:S02]  /*0b00*/  SEL R42, R42, RZ, P0 ;  /* 0x000000ff2a2a7207 */ /* 0x004fc40000000000 */
[----:B------:R-:W-:Y:S02]  /*0b10*/  ISETP.GT.AND P0, PT, R7, -0x1, PT ;  /* 0xffffffff0700780c */ /* 0x000fe40003f04270 */
[----:B---3--:R-:W-:Y:S02]  /*0b20*/  SEL R45, R26, RZ, P5 ;  /* 0x000000ff1a2d7207 */ /* 0x008fe40002800000 */
[----:B------:R-:W-:Y:S02]  /*0b30*/  SEL R16, R27, RZ, P5 ;  /* 0x000000ff1b107207 */ /* 0x000fe40002800000 */
[----:B------:R-:W-:Y:S02]  /*0b40*/  ISETP.GT.AND P5, PT, R34, RZ, P0 ;  /* 0x000000ff2200720c */ /* 0x000fe400007a4270 */
[----:B----4-:R-:W-:Y:S01]  /*0b50*/  SEL R38, R38, RZ, P3 ;  /* 0x000000ff26267207 */ /* 0x010fe20001800000 */
[----:B------:R-:W-:Y:S01]  /*0b60*/  FADD R26, R8, R35 ;  /* 0x00000023081a7221 */ /* 0x000fe20000000000 */
[----:B------:R-:W-:-:S02]  /*0b70*/  ISETP.GT.AND P3, PT, R2, RZ, P0 ;  /* 0x000000ff0200720c */ /* 0x000fc40000764270 */
[----:B------:R-:W-:Y:S02]  /*0b80*/  LOP3.LUT R8, R7, R34, RZ, 0xfc, !PT ;  /* 0x0000002207087212 */ /* 0x000fe400078efcff */
[----:B-----5:R-:W-:Y:S02]  /*0b90*/  SEL R41, R41, RZ, P2 ;  /* 0x000000ff29297207 */ /* 0x020fe40001000000 */
[----:B------:R-:W-:Y:S01]  /*0ba0*/  ISETP.GT.AND P2, PT, R8, -0x1, PT ;  /* 0xffffffff0800780c */ /* 0x000fe20003f44270 */
[----:B------:R-:W-:Y:S02]  /*0bb0*/  IMAD.MOV.U32 R8, RZ, RZ, RZ ;  /* 0x000000ffff087224 */ /* 0x000fe400078e00ff */
[----:B------:R-:W2:Y:S04]  /*0bc0*/  @P5 LDG.E R10, desc[UR4][R22.64+0x7fc] ;  /* 0x0007fc04160a5981 */ /* 0x000ea8000c1e1900 */
[----:B------:R-:W3:Y:S01]  /*0bd0*/  @P3 LDG.E R8, desc[UR4][R12.64+-0x4] ;  /* 0xfffffc040c083981 */ /* 0x000ee2000c1e1900 */
[----:B------:R-:W-:Y:S01]  /*0be0*/  VIADD R40, R2, 0x1 ;  /* 0x0000000102287836 */ /* 0x000fe20000000000 */
[----:B------:R-:W-:Y:S01]  /*0bf0*/  ISETP.LT.U32.AND P0, PT, R34, 0xe, P0 ;  /* 0x0000000e2200780c */ /* 0x000fe20000701070 */
[----:B------:R-:W-:-:S02]  /*0c00*/  IMAD.MOV.U32 R34, RZ, RZ, RZ ;  /* 0x000000ffff227224 */ /* 0x000fc400078e00ff */
[----:B------:R-:W-:Y:S01]  /*0c10*/  FADD R49, R26, R49 ;  /* 0x000000311a317221 */ /* 0x000fe20000000000 */
[----:B------:R-:W-:-:S06]  /*0c20*/  CS2R R26, SRZ ;  /* 0x00000000001a7805 */ /* 0x000fcc000001ff00 */
[----:B------:R-:W4:Y:S01]  /*0c30*/  @P2 LDG.E.64 R26, desc[UR4][R22.64+0x800] ;  /* 0x00080004161a2981 */ /* 0x000f22000c1e1b00 */
[----:B------:R-:W-:Y:S01]  /*0c40*/  FADD R14, R31, R14 ;  /* 0x0000000e1f0e7221 */ /* 0x000fe20000000000 */
[----:B------:R-:W-:Y:S01]  /*0c50*/  FADD R29, R30, R29 ;  /* 0x0000001d1e1d7221 */ /* 0x000fe20000000000 */
[----:B------:R-:W-:Y:S01]  /*0c60*/  VIADD R31, R21, 0x202 ;  /* 0x00000202151f7836 */ /* 0x000fe20000000000 */
[----:B--2---:R-:W-:Y:S02]  /*0c70*/  SEL R10, R10, RZ, P5 ;  /* 0x000000ff0a0a7207 */ /* 0x004fe40002800000 */
[----:B------:R-:W-:Y:S02]  /*0c80*/  ISETP.GE.U32.AND P5, PT, R40, 0xe, PT ;  /* 0x0000000e2800780c */ /* 0x000fe40003fa6070 */
[----:B---3--:R-:W-:Y:S02]  /*0c90*/  SEL R8, R8, RZ, P3 ;  /* 0x000000ff08087207 */ /* 0x008fe40001800000 */
[----:B------:R-:W-:-:S13]  /*0ca0*/  ISETP.GT.AND P3, PT, R7, RZ, !P5 ;  /* 0x000000ff0700720c */ /* 0x000fda0006f64270 */
[----:B------:R-:W2:Y:S01]  /*0cb0*/  @P3 LDG.E R34, desc[UR4][R12.64+-0x34] ;  /* 0xffffcc040c223981 */ /* 0x000ea2000c1e1900 */
[----:B------:R-:W-:Y:S02]  /*0cc0*/  IMAD.MOV.U32 R30, RZ, RZ, RZ ;  /* 0x000000ffff1e7224 */ /* 0x000fe400078e00ff */
[----:B------:R-:W-:Y:S02]  /*0cd0*/  FADD R36, R47, R28 ;  /* 0x0000001c2f247221 */ /* 0x000fe40000000000 */
[----:B------:R-:W-:-:S04]  /*0ce0*/  IMAD.HI R28, R31, -0x6db6db6d, R30 ;  /* 0x924924931f1c7827 */ /* 0x000fc800078e021e */
[----:B------:R-:W-:Y:S01]  /*0cf0*/  FADD R0, R29, R0 ;  /* 0x000000001d007221 */ /* 0x000fe20000000000 */
[----:B------:R-:W-:-:S04]  /*0d00*/  SHF.R.U32.HI R29, RZ, 0x1f, R28 ;  /* 0x0000001fff1d7819 */ /* 0x000fc8000001161c */
[----:B------:R-:W-:Y:S01]  /*0d10*/  LEA.HI.SX32 R29, R28, R29, 0x1d ;  /* 0x0000001d1c1d7211 */ /* 0x000fe200078feaff */
[----:B------:R-:W-:Y:S02]  /*0d20*/  IMAD.MOV.U32 R28, RZ, RZ, RZ ;  /* 0x000000ffff1c7224 */ /* 0x000fe400078e00ff */
[----:B------:R-:W-:Y:S02]  /*0d30*/  FADD R43, R14, R43 ;  /* 0x0000002b0e2b7221 */ /* 0x000fe40000000000 */
[----:B------:R-:W-:-:S05]  /*0d40*/  IMAD.HI R14, R29, -0x6db6db6d, R28 ;  /* 0x924924931d0e7827 */ /* 0x000fca00078e021c */
[----:B------:R-:W-:-:S04]  /*0d50*/  SHF.R.U32.HI R35, RZ, 0x1f, R14 ;  /* 0x0000001fff237819 */ /* 0x000fc8000001160e */
[----:B------:R-:W-:-:S05]  /*0d60*/  LEA.HI.SX32 R35, R14, R35, 0x1d ;  /* 0x000000230e237211 */ /* 0x000fca00078feaff */
[----:B------:R-:W-:Y:S02]  /*0d70*/  IMAD R14, R35, -0xe, R29 ;  /* 0xfffffff2230e7824 */ /* 0x000fe400078e021d */
[----:B------:R-:W-:Y:S02]  /*0d80*/  IMAD R35, R29, -0xe, R31 ;  /* 0xfffffff21d237824 */ /* 0x000fe400078e021f */
[----:B------:R-:W-:Y:S01]  /*0d90*/  FADD R19, R36, R19 ;  /* 0x0000001324137221 */ /* 0x000fe20000000000 */
[----:B----4-:R-:W-:Y:S02]  /*0da0*/  SEL R30, R26, RZ, P2 ;  /* 0x000000ff1a1e7207 */ /* 0x010fe40001000000 */
[----:B------:R-:W-:Y:S02]  /*0db0*/  SEL R36, R27, RZ, P2 ;  /* 0x000000ff1b247207 */ /* 0x000fe40001000000 */
[----:B------:R-:W-:Y:S02]  /*0dc0*/  CS2R R26, SRZ ;  /* 0x00000000001a7805 */ /* 0x000fe4000001ff00 */
[----:B--2---:R-:W-:-:S02]  /*0dd0*/  SEL R34, R34, RZ, P3 ;  /* 0x000000ff22227207 */ /* 0x004fc40001800000 */
[----:B------:R-:W-:-:S04]  /*0de0*/  ISETP.GT.AND P3, PT, R14, RZ, PT ;  /* 0x000000ff0e00720c */ /* 0x000fc80003f64270 */
[----:B------:R-:W-:-:S13]  /*0df0*/  ISETP.GT.AND P2, PT, R35, -0x1, P3 ;  /* 0xffffffff2300780c */ /* 0x000fda0001f44270 */
[----:B------:R-:W2:Y:S01]  /*0e00*/  @P2 LDG.E.64 R26, desc[UR4][R22.64+0x7d0] ;  /* 0x0007d004161a2981 */ /* 0x000ea2000c1e1b00 */
[----:B------:R-:W-:Y:S02]  /*0e10*/  VIADD R29, R21, 0x203 ;  /* 0x00000203151d7836 */ /* 0x000fe40000000000 */
[----:B------:R-:W-:Y:S01]  /*0e20*/  FADD R6, R43, R6 ;  /* 0x000000062b067221 */ /* 0x000fe20000000000 */
[----:B------:R-:W-:Y:S01]  /*0e30*/  FADD R43, R41, R16 ;  /* 0x00000010292b7221 */ /* 0x000fe20000000000 */
[----:B------:R-:W-:-:S05]  /*0e40*/  IMAD.HI R16, R29, -0x6db6db6d, R28 ;  /* 0x924924931d107827 */ /* 0x000fca00078e021c */
[----:B------:R-:W-:-:S04]  /*0e50*/  SHF.R.U32.HI R41, RZ, 0x1f, R16 ;  /* 0x0000001fff297819 */ /* 0x000fc80000011610 */
[----:B------:R-:W-:Y:S01]  /*0e60*/  LEA.HI.SX32 R41, R16, R41, 0x1d ;  /* 0x0000002910297211 */ /* 0x000fe200078feaff */
[----:B------:R-:W-:Y:S01]  /*0e70*/  FADD R45, R42, R45 ;  /* 0x0000002d2a2d7221 */ /* 0x000fe20000000000 */
[----:B------:R-:W-:-:S03]  /*0e80*/  FADD R43, R43, R34 ;  /* 0x000000222b2b7221 */ /* 0x000fc60000000000 */
[----:B------:R-:W-:Y:S02]  /*0e90*/  IMAD R16, R41, -0xe, R29 ;  /* 0xfffffff229107824 */ /* 0x000fe400078e021d */
[----:B------:R-:W-:Y:S02]  /*0ea0*/  FADD R45, R45, R38 ;  /* 0x000000262d2d7221 */ /* 0x000fe40000000000 */
[----:B------:R-:W-:Y:S02]  /*0eb0*/  VIADD R34, R16, 0x1 ;  /* 0x0000000110227836 */ /* 0x000fe40000000000 */
[----:B------:R-:W-:Y:S01]  /*0ec0*/  FADD R41, R45, R10 ;  /* 0x0000000a2d297221 */ /* 0x000fe20000000000 */
[----:B------:R-:W-:Y:S02]  /*0ed0*/  IMAD.MOV.U32 R10, RZ, RZ, RZ ;  /* 0x000000ffff0a7224 */ /* 0x000fe400078e00ff */
[----:B------:R-:W-:Y:S01]  /*0ee0*/  IMAD.WIDE R28, R29, 0x4, R52 ;  /* 0x000000041d1c7825 */ /* 0x000fe200078e0234 */
[----:B--2---:R-:W-:-:S02]  /*0ef0*/  SEL R26, R26, RZ, P2 ;  /* 0x000000ff1a1a7207 */ /* 0x004fc40001000000 */
[----:B------:R-:W-:Y:S02]  /*0f00*/  SEL R38, R27, RZ, P2 ;  /* 0x000000ff1b267207 */ /* 0x000fe40001000000 */
[----:B------:R-:W-:-:S04]  /*0f10*/  ISETP.GE.U32.AND P2, PT, R34, 0xe, PT ;  /* 0x0000000e2200780c */ /* 0x000fc80003f46070 */
[----:B------:R-:W-:-:S13]  /*0f20*/  ISETP.GT.AND P6, PT, R14, RZ, !P2 ;  /* 0x000000ff0e00720c */ /* 0x000fda00057c4270 */
[----:B------:R-:W2:Y:S01]  /*0f30*/  @P6 LDG.E R10, desc[UR4][R28.64+-0x34] ;  /* 0xffffcc041c0a6981 */ /* 0x000ea2000c1e1900 */
[----:B------:R-:W-:Y:S01]  /*0f40*/  FADD R27, R43, R8 ;  /* 0x000000082b1b7221 */ /* 0x000fe20000000000 */
[----:B------:R-:W-:Y:S01]  /*0f50*/  IMAD.MOV.U32 R8, RZ, RZ, RZ ;  /* 0x000000ffff087224 */ /* 0x000fe200078e00ff */
[----:B--2---:R-:W-:Y:S02]  /*0f60*/  SEL R10, R10, RZ, P6 ;  /* 0x000000ff0a0a7207 */ /* 0x004fe40003000000 */
[----:B------:R-:W-:-:S13]  /*0f70*/  ISETP.GT.AND P6, PT, R35, RZ, P3 ;  /* 0x000000ff2300720c */ /* 0x000fda0001fc4270 */
[----:B------:R-:W2:Y:S02]  /*0f80*/  @P6 LDG.E R8, desc[UR4][R22.64+0x7cc] ;  /* 0x0007cc0416086981 */ /* 0x000ea4000c1e1900 */
[----:B--2---:R-:W-:Y:S02]  /*0f90*/  SEL R43, R8, RZ, P6 ;  /* 0x000000ff082b7207 */ /* 0x004fe40003000000 */
[----:B------:R-:W-:Y:S01]  /*0fa0*/  ISETP.LT.U32.AND P6, PT, R35, 0xe, P3 ;  /* 0x0000000e2300780c */ /* 0x000fe20001fc1070 */
[----:B------:R-:W-:-:S12]  /*0fb0*/  IMAD.MOV.U32 R8, RZ, RZ, RZ ;  /* 0x000000ffff087224 */ /* 0x000fd800078e00ff */
[----:B------:R-:W2:Y:S01]  /*0fc0*/  @P6 LDG.E R8, desc[UR4][R22.64+0x7d4] ;  /* 0x0007d40416086981 */ /* 0x000ea2000c1e1900 */
[----:B------:R-:W-:Y:S01]  /*0fd0*/  FADD R30, R41, R30 ;  /* 0x0000001e291e7221 */ /* 0x000fe20000000000 */
[----:B------:R-:W-:Y:S01]  /*0fe0*/  ISETP.GT.AND P3, PT, R16, RZ, P3 ;  /* 0x000000ff1000720c */ /* 0x000fe20001f64270 */
[----:B------:R-:W-:Y:S01]  /*0ff0*/  FADD R26, R43, R26 ;  /* 0x0000001a2b1a7221 */ /* 0x000fe20000000000 */
[----:B------:R-:W-:Y:S02]  /*1000*/  IMAD.MOV.U32 R45, RZ, RZ, RZ ;  /* 0x000000ffff2d7224 */ /* 0x000fe400078e00ff */
[----:B------:R-:W-:-:S09]  /*1010*/  FADD R36, R27, R36 ;  /* 0x000000241b247221 */ /* 0x000fd20000000000 */
[----:B------:R-:W3:Y:S01]  /*1020*/  @P3 LDG.E R45, desc[UR4][R28.64+-0x3c] ;  /* 0xffffc4041c2d3981 */ /* 0x000ee2000c1e1900 */
[----:B--2---:R-:W-:Y:S02]  /*1030*/  SEL R41, R8, RZ, P6 ;  /* 0x000000ff08297207 */ /* 0x004fe40003000000 */
[----:B------:R-:W-:-:S04]  /*1040*/  LOP3.LUT R8, R14, R35, RZ, 0xfc, !PT ;  /* 0x000000230e087212 */ /* 0x000fc800078efcff */
[----:B------:R-:W-:Y:S01]  /*1050*/  ISETP.GT.AND P6, PT, R8, -0x1, PT ;  /* 0xffffffff0800780c */ /* 0x000fe20003fc4270 */
[----:B------:R-:W-:Y:S01]  /*1060*/  FADD R8, R26, R41 ;  /* 0x000000291a087221 */ /* 0x000fe20000000000 */
[----:B------:R-:W-:-:S11]  /*1070*/  CS2R R26, SRZ ;  /* 0x00000000001a7805 */ /* 0x000fd6000001ff00 */
[----:B------:R-:W2:Y:S01]  /*1080*/  @P6 LDG.E.64 R26, desc[UR4][R22.64+0x808] ;  /* 0x00080804161a6981 */ /* 0x000ea2000c1e1b00 */
[----:B---3--:R-:W-:Y:S02]  /*1090*/  SEL R45, R45, RZ, P3 ;  /* 0x000000ff2d2d7207 */ /* 0x008fe40001800000 */
[----:B------:R-:W-:Y:S02]  /*10a0*/  ISETP.GT.AND P3, PT, R14, -0x1, PT ;  /* 0xffffffff0e00780c */ /* 0x000fe40003f64270 */
[----:B------:R-:W-:Y:S02]  /*10b0*/  P2R R18, PR, RZ, 0x10 ;  /* 0x00000010ff127803 */ /* 0x000fe40000000000 */
[----:B------:R-:W-:Y:S02]  /*10c0*/  ISETP.LT.U32.AND P4, PT, R35, 0xe, P3 ;  /* 0x0000000e2300780c */ /* 0x000fe40001f81070 */
[----:B--2---:R-:W-:Y:S02]  /*10d0*/  SEL R26, R26, RZ, P6 ;  /* 0x000000ff1a1a7207 */ /* 0x004fe40003000000 */
[----:B------:R-:W-:-:S02]  /*10e0*/  SEL R27, R27, RZ, P6 ;  /* 0x000000ff1b1b7207 */ /* 0x000fc40003000000 */
[----:B------:R-:W-:Y:S01]  /*10f0*/  ISETP.GT.AND P6, PT, R35, RZ, P3 ;  /* 0x000000ff2300720c */ /* 0x000fe20001fc4270 */
[----:B------:R-:W-:-:S12]  /*1100*/  IMAD.MOV.U32 R35, RZ, RZ, RZ ;  /* 0x000000ffff237224 */ /* 0x000fd800078e00ff */
[----:B------:R-:W2:Y:S01]  /*1110*/  @P6 LDG.E R35, desc[UR4][R22.64+0x804] ;  /* 0x0008040416236981 */ /* 0x000ea2000c1e1900 */
[----:B------:R-:W-:Y:S02]  /*1120*/  P2R R41, PR, RZ, 0x10 ;  /* 0x00000010ff297803 */ /* 0x000fe40000000000 */
[----:B------:R-:W-:Y:S01]  /*1130*/  ISETP.NE.AND P4, PT, R37, RZ, PT ;  /* 0x000000ff2500720c */ /* 0x000fe20003f85270 */
[----:B------:R-:W-:Y:S01]  /*1140*/  IMAD.MOV.U32 R37, RZ, RZ, RZ ;  /* 0x000000ffff257224 */ /* 0x000fe200078e00ff */
[----:B------:R-:W-:-:S05]  /*1150*/  ISETP.GT.AND P3, PT, R16, RZ, P3 ;  /* 0x000000ff1000720c */ /* 0x000fca0001f64270 */
[----:B------:R-:W3:Y:S01]  /*1160*/  @P0 LDG.E R37, desc[UR4][R12.64] ;  /* 0x000000040c250981 */ /* 0x000ee2000c1e1900 */
[----:B--2---:R-:W-:Y:S02]  /*1170*/  SEL R35, R35, RZ, P6 ;  /* 0x000000ff23237207 */ /* 0x004fe40003000000 */
[----:B------:R-:W-:Y:S01]  /*1180*/  ISETP.NE.AND P6, PT, R41, RZ, PT ;  /* 0x000000ff2900720c */ /* 0x000fe20003fc5270 */
[----:B------:R-:W-:-:S06]  /*1190*/  IMAD.MOV.U32 R41, RZ, RZ, RZ ;  /* 0x000000ffff297224 */ /* 0x000fcc00078e00ff */
[----:B------:R-:W2:Y:S01]  /*11a0*/  @P3 LDG.E R41, desc[UR4][R28.64+-0x4] ;  /* 0xfffffc041c293981 */ /* 0x000ea2000c1e1900 */
[----:B---3--:R-:W-:Y:S02]  /*11b0*/  SEL R37, R37, RZ, P0 ;  /* 0x000000ff25257207 */ /* 0x008fe40000000000 */
[----:B------:R-:W-:Y:S01]  /*11c0*/  ISETP.GT.AND P0, PT, R7, -0x1, !P5 ;  /* 0xffffffff0700780c */ /* 0x000fe20006f04270 */
[----:B------:R-:W-:Y:S01]  /*11d0*/  FADD R47, R8, R35 ;  /* 0x00000023082f7221 */ /* 0x000fe20000000000 */
[----:B------:R-:W-:Y:S01]  /*11e0*/  IMAD.MOV.U32 R8, RZ, RZ, RZ ;  /* 0x000000ffff087224 */ /* 0x000fe200078e00ff */
[----:B------:R-:W-:Y:S02]  /*11f0*/  CS2R R42, SRZ ;  /* 0x00000000002a7805 */ /* 0x000fe4000001ff00 */
[----:B------:R-:W-:Y:S01]  /*1200*/  ISETP.NE.AND P5, PT, R18, RZ, PT ;  /* 0x000000ff1200720c */ /* 0x000fe20003fa5270 */
[----:B------:R-:W-:Y:S02]  /*1210*/  IMAD.MOV.U32 R35, RZ, RZ, RZ ;  /* 0x000000ffff237224 */ /* 0x000fe400078e00ff */
[----:B------:R-:W-:-:S05]  /*1220*/  FADD R45, R45, R38 ;  /* 0x000000262d2d7221 */ /* 0x000fca0000000000 */
[----:B------:R-:W3:Y:S01]  /*1230*/  @P0 LDG.E R8, desc[UR4][R12.64+0x4] ;  /* 0x000004040c080981 */ /* 0x000ee2000c1e1900 */
[----:B------:R-:W-:-:S03]  /*1240*/  IMAD.MOV.U32 R38, RZ, RZ, RZ ;  /* 0x000000ffff267224 */ /* 0x000fc600078e00ff */
[----:B------:R0:W4:Y:S04]  /*1250*/  @P6 LDG.E R42, desc[UR4][R28.64] ;  /* 0x000000041c2a6981 */ /* 0x000128000c1e1900 */
[----:B------:R-:W5:Y:S01]  /*1260*/  @P5 LDG.E R38, desc[UR4][R24.64] ;  /* 0x0000000418265981 */ /* 0x000f62000c1e1900 */
[----:B------:R-:W-:Y:S01]  /*1270*/  FADD R10, R45, R10 ;  /* 0x0000000a2d0a7221 */ /* 0x000fe20000000000 */
[----:B------:R-:W-:Y:S02]  /*1280*/  ISETP.GT.AND P2, PT, R14, -0x1, !P2 ;  /* 0xffffffff0e00780c */ /* 0x000fe40005744270 */
[----:B------:R-:W-:Y:S01]  /*1290*/  ISETP.GT.AND P4, PT, R15, -0x1, !P4 ;  /* 0xffffffff0f00780c */ /* 0x000fe20006784270 */
[----:B0-----:R-:W-:Y:S01]  /*12a0*/  FADD R28, R47, R26 ;  /* 0x0000001a2f1c7221 */ /* 0x001fe20000000000 */
[----:B------:R-:W-:Y:S01]  /*12b0*/  VIADD R26, R21, 0x204 ;  /* 0x00000204151a7836 */ /* 0x000fe20000000000 */
[----:B--2---:R-:W-:-:S02]  /*12c0*/  SEL R41, R41, RZ, P3 ;  /* 0x000000ff29297207 */ /* 0x004fc40001800000 */
[----:B------:R-:W-:Y:S02]  /*12d0*/  ISETP.LT.U32.AND P3, PT, R20, 0xe, P1 ;  /* 0x0000000e1400780c */ /* 0x000fe40000f61070 */
[----:B------:R-:W-:-:S11]  /*12e0*/  ISETP.LT.U32.AND P1, PT, R17, 0xe, P1 ;  /* 0x0000000e1100780c */ /* 0x000fd60000f21070 */
[----:B------:R-:W2:Y:S04]  /*12f0*/  @P3 LDG.E R43, desc[UR4][R32.64] ;  /* 0x00000004202b3981 */ /* 0x000ea8000c1e1900 */
[----:B------:R-:W5:Y:S01]  /*1300*/  @P1 LDG.E R35, desc[UR4][R32.64+0x4] ;  /* 0x0000040420231981 */ /* 0x000f62000c1e1900 */
[----:B------:R-:W-:Y:S01]  /*1310*/  FADD R10, R10, R41 ;  /* 0x000000290a0a7221 */ /* 0x000fe20000000000 */
[----:B------:R-:W-:Y:S02]  /*1320*/  IMAD.MOV.U32 R41, RZ, RZ, RZ ;  /* 0x000000ffff297224 */ /* 0x000fe400078e00ff */
[----:B------:R-:W-:Y:S02]  /*1330*/  IMAD.MOV.U32 R20, RZ, RZ, RZ ;  /* 0x000000ffff147224 */ /* 0x000fe400078e00ff */
[----:B------:R-:W-:Y:S01]  /*1340*/  FADD R10, R10, R27 ;  /* 0x0000001b0a0a7221 */ /* 0x000fe20000000000 */
[----:B------:R-:W-:-:S03]  /*1350*/  IMAD.WIDE R26, R26, 0x4, R52 ;  /* 0x000000041a1a7825 */ /* 0x000fc600078e0234 */
[----:B------:R-:W5:Y:S04]  /*1360*/  @P4 LDG.E R20, desc[UR4][R24.64+0x4] ;  /* 0x0000040418144981 */ /* 0x000f68000c1e1900 */
[----:B------:R2:W5:Y:S01]  /*1370*/  @P2 LDG.E R41, desc[UR4][R26.64] ;  /* 0x000000041a292981 */ /* 0x000562000c1e1900 */
[----:B------:R-:W-:Y:S02]  /*1380*/  IMAD.MOV.U32 R12, RZ, RZ, RZ ;  /* 0x000000ffff0c7224 */ /* 0x000fe400078e00ff */
[----:B------:R-:W-:Y:S02]  /*1390*/  IMAD.MOV.U32 R13, RZ, RZ, R11 ;  /* 0x000000ffff0d7224 */ /* 0x000fe400078e000b */
[----:B------:R-:W-:Y:S01]  /*13a0*/  IMAD.HI R12, R11, -0x6db6db6d, R12 ;  /* 0x924924930b0c7827 */ /* 0x000fe200078e020c */
[----:B---3--:R-:W-:-:S03]  /*13b0*/  SEL R29, R8, RZ, P0 ;  /* 0x000000ff081d7207 */ /* 0x008fc60000000000 */
[----:B------:R-:W-:Y:S01]  /*13c0*/  IMAD.MOV.U32 R8, RZ, RZ, RZ ;  /* 0x000000ffff087224 */ /* 0x000fe200078e00ff */
[----:B------:R-:W-:-:S03]  /*13d0*/  SHF.R.U32.HI R11, RZ, 0x1f, R12 ;  /* 0x0000001fff0b7819 */ /* 0x000fc6000001160c */
[----:B------:R-:W-:Y:S01]  /*13e0*/  IMAD.HI R8, R9, -0x6db6db6d, R8 ;  /* 0x9249249309087827 */ /* 0x000fe200078e0208 */
[----:B------:R-:W-:-:S03]  /*13f0*/  LEA.HI.SX32 R11, R12, R11, 0x1d ;  /* 0x0000000b0c0b7211 */ /* 0x000fc600078feaff */
[----:B------:R-:W-:Y:S01]  /*1400*/  VIADD R12, R21, 0x2 ;  /* 0x00000002150c7836 */ /* 0x000fe20000000000 */
[----:B------:R-:W-:-:S03]  /*1410*/  SHF.R.U32.HI R9, RZ, 0x1f, R8 ;  /* 0x0000001fff097819 */ /* 0x000fc60000011608 */
[----:B------:R-:W-:Y:S01]  /*1420*/  IMAD R13, R11, -0xe, R12 ;  /* 0xfffffff20b0d7824 */ /* 0x000fe200078e020c */
[----:B------:R-:W-:Y:S02]  /*1430*/  IADD3 R11, R15, 0x1, RZ ;  /* 0x000000010f0b7810 */ /* 0x000fe40007ffe0ff */
[----:B------:R-:W-:Y:S01]  /*1440*/  LEA.HI.SX32 R9, R8, R9, 0x1d ;  /* 0x0000000908097211 */ /* 0x000fe200078feaff */
[----:B------:R-:W-:Y:S01]  /*1450*/  VIADD R8, R7, 0x1 ;  /* 0x0000000107087836 */ /* 0x000fe20000000000 */
[----:B------:R-:W-:-:S04]  /*1460*/  ISETP.GE.U32.AND P0, PT, R11, 0xe, PT ;  /* 0x0000000e0b00780c */ /* 0x000fc80003f06070 */
[----:B------:R-:W-:Y:S02]  /*1470*/  ISETP.GT.AND P5, PT, R5, RZ, !P0 ;  /* 0x000000ff0500720c */ /* 0x000fe400047a4270 */
[----:B----4-:R-:W-:Y:S01]  /*1480*/  SEL R11, R42, RZ, P6 ;  /* 0x000000ff2a0b7207 */ /* 0x010fe20003000000 */
[----:B------:R-:W-:Y:S01]  /*1490*/  FADD R30, R30, R37 ;  /* 0x000000251e1e7221 */ /* 0x000fe20000000000 */
[----:B------:R-:W-:Y:S01]  /*14a0*/  ISETP.GT.AND P6, PT, R13, RZ, !P0 ;  /* 0x000000ff0d00720c */ /* 0x000fe200047c4270 */
[----:B------:R-:W-:Y:S02]  /*14b0*/  IMAD.MOV.U32 R37, RZ, RZ, RZ ;  /* 0x000000ffff257224 */ /* 0x000fe400078e00ff */
[----:B------:R-:W-:-:S06]  /*14c0*/  IMAD.MOV.U32 R45, RZ, RZ, RZ ;  /* 0x000000ffff2d7224 */ /* 0x000fcc00078e00ff */
[----:B------:R-:W3:Y:S04]  /*14d0*/  @P5 LDG.E R37, desc[UR4][R24.64+0x34] ;  /* 0x0000340418255981 */ /* 0x000ee8000c1e1900 */
[----:B------:R-:W4:Y:S01]  /*14e0*/  @P6 LDG.E R45, desc[UR4][R22.64+0x3c] ;  /* 0x00003c04162d6981 */ /* 0x000f22000c1e1900 */
[----:B------:R-:W-:Y:S01]  /*14f0*/  FADD R11, R28, R11 ;  /* 0x0000000b1c0b7221 */ /* 0x000fe20000000000 */
[----:B------:R-:W-:Y:S02]  /*1500*/  VIADD R28, R21, 0x20e ;  /* 0x0000020e151c7836 */ /* 0x000fe40000000000 */
[----:B------:R-:W-:Y:S02]  /*1510*/  FADD R36, R36, R29 ;  /* 0x0000001d24247221 */ /* 0x000fe40000000000 */
[----:B------:R-:W-:Y:S01]  /*1520*/  IMAD.WIDE R28, R28, 0x4, R52 ;  /* 0x000000041c1c7825 */ /* 0x000fe200078e0234 */
[----:B--2---:R-:W-:-:S02]  /*1530*/  SEL R26, R43, RZ, P3 ;  /* 0x000000ff2b1a7207 */ /* 0x004fc40001800000 */
[----:B------:R-:W-:Y:S01]  /*1540*/  ISETP.NE.AND P3, PT, R18, RZ, PT ;  /* 0x000000ff1200720c */ /* 0x000fe20003f65270 */
[----:B------:R-:W-:Y:S01]  /*1550*/  VIADD R18, R21, 0x200 ;  /* 0x0000020015127836 */ /* 0x000fe20000000000 */
[----:B-----5:R-:W-:Y:S02]  /*1560*/  SEL R27, R35, RZ, P1 ;  /* 0x000000ff231b7207 */ /* 0x020fe40000800000 */
[----:B------:R-:W-:Y:S01]  /*1570*/  ISETP.GE.U32.AND P1, PT, R8, 0xe, PT ;  /* 0x0000000e0800780c */ /* 0x000fe20003f26070 */
[----:B------:R-:W-:Y:S01]  /*1580*/  IMAD R18, R9, -0xe, R18 ;  /* 0xfffffff209127824 */ /* 0x000fe200078e0212 */
[----:B------:R-:W-:-:S04]  /*1590*/  SEL R12, R38, RZ, P3 ;  /* 0x000000ff260c7207 */ /* 0x000fc80001800000 */
[----:B------:R-:W-:Y:S01]  /*15a0*/  ISETP.GT.AND P3, PT, R18, RZ, !P1 ;  /* 0x000000ff1200720c */ /* 0x000fe20004f64270 */
[----:B------:R-:W-:Y:S02]  /*15b0*/  VIADD R8, R21, 0x20d ;  /* 0x0000020d15087836 */ /* 0x000fe40000000000 */
[----:B------:R-:W-:Y:S02]  /*15c0*/  IMAD.MOV.U32 R43, RZ, RZ, RZ ;  /* 0x000000ffff2b7224 */ /* 0x000fe400078e00ff */
[----:B------:R-:W-:-:S08]  /*15d0*/  IMAD.WIDE R8, R8, 0x4, R52 ;  /* 0x0000000408087825 */ /* 0x000fd000078e0234 */
[----:B------:R0:W2:Y:S01]  /*15e0*/  @P3 LDG.E R43, desc[UR4][R8.64] ;  /* 0x00000004082b3981 */ /* 0x0000a2000c1e1900 */
[----:B------:R-:W-:Y:S02]  /*15f0*/  SEL R41, R41, RZ, P2 ;  /* 0x000000ff29297207 */ /* 0x000fe40001000000 */
[----:B------:R-:W-:Y:S02]  /*1600*/  SEL R47, R20, RZ, P4 ;  /* 0x000000ff142f7207 */ /* 0x000fe40002000000 */
[----:B------:R-:W-:Y:S02]  /*1610*/  ISETP.GT.AND P2, PT, R18, -0x1, !P1 ;  /* 0xffffffff1200780c */ /* 0x000fe40004f44270 */
[----:B------:R-:W-:Y:S01]  /*1620*/  ISETP.GT.AND P4, PT, R2, RZ, !P1 ;  /* 0x000000ff0200720c */ /* 0x000fe20004f84270 */
[----:B------:R-:W-:Y:S01]  /*1630*/  FADD R49, R49, R26 ;  /* 0x0000001a31317221 */ /* 0x000fe20000000000 */
[----:B------:R-:W-:Y:S01]  /*1640*/  FADD R0, R0, R27 ;  /* 0x0000001b00007221 */ /* 0x000fe20000000000 */
[----:B------:R-:W-:Y:S01]  /*1650*/  CS2R R26, SRZ ;  /* 0x00000000001a7805 */ /* 0x000fe2000001ff00 */
[----:B------:R-:W-:-:S07]  /*1660*/  IMAD.MOV.U32 R35, RZ, RZ, RZ ;  /* 0x000000ffff237224 */ /* 0x000fce00078e00ff */
[----:B------:R-:W5:Y:S04]  /*1670*/  @P2 LDG.E.64 R26, desc[UR4][R28.64] ;  /* 0x000000041c1a2981 */ /* 0x000f68000c1e1b00 */
[----:B------:R1:W5:Y:S01]  /*1680*/  @P4 LDG.E R35, desc[UR4][R28.64] ;  /* 0x000000041c234981 */ /* 0x000362000c1e1900 */
[----:B------:R-:W-:-:S04]  /*1690*/  IMAD.MOV.U32 R20, RZ, RZ, RZ ;  /* 0x000000ffff147224 */ /* 0x000fc800078e00ff */
[----:B0-----:R-:W-:-:S04]  /*16a0*/  IMAD.HI R9, R21, -0x6db6db6d, R20 ;  /* 0x9249249315097827 */ /* 0x001fc800078e0214 */
[----:B------:R-:W-:Y:S01]  /*16b0*/  FADD R20, R6, R47 ;  /* 0x0000002f06147221 */ /* 0x000fe20000000000 */
[----:B------:R-:W-:Y:S01]  /*16c0*/  SHF.R.U32.HI R6, RZ, 0x1f, R9 ;  /* 0x0000001fff067819 */ /* 0x000fe20000011609 */
[----:B------:R-:W-:-:S03]  /*16d0*/  VIADD R8, R3, 0x1 ;  /* 0x0000000103087836 */ /* 0x000fc60000000000 */
[----:B------:R-:W-:Y:S02]  /*16e0*/  LEA.HI.SX32 R9, R9, R6, 0x1d ;  /* 0x0000000609097211 */ /* 0x000fe400078feaff */
[----:B------:R-:W-:Y:S02]  /*16f0*/  P2R R51, PR, RZ, 0x4 ;  /* 0x00000004ff337803 */ /* 0x000fe40000000000 */
[----:B------:R-:W-:Y:S01]  /*1700*/  ISETP.GE.U32.AND P2, PT, R8, 0xe, PT ;  /* 0x0000000e0800780c */ /* 0x000fe20003f46070 */
[----:B------:R-:W-:Y:S01]  /*1710*/  IMAD R9, R9, -0xe, R21 ;  /* 0xfffffff209097824 */ /* 0x000fe200078e0215 */
[----:B---3--:R-:W-:-:S04]  /*1720*/  SEL R37, R37, RZ, P5 ;  /* 0x000000ff25257207 */ /* 0x008fc80002800000 */
[----:B------:R-:W-:Y:S02]  /*1730*/  ISETP.GT.AND P5, PT, R9, RZ, !P2 ;  /* 0x000000ff0900720c */ /* 0x000fe400057a4270 */
[----:B----4-:R-:W-:Y:S02]  /*1740*/  SEL R45, R45, RZ, P6 ;  /* 0x000000ff2d2d7207 */ /* 0x010fe40003000000 */
[----:B------:R-:W-:Y:S01]  /*1750*/  ISETP.GT.AND P6, PT, R4, RZ, !P2 ;  /* 0x000000ff0400720c */ /* 0x000fe200057c4270 */
[----:B------:R-:W-:Y:S02]  /*1760*/  IMAD.MOV.U32 R6, RZ, RZ, RZ ;  /* 0x000000ffff067224 */ /* 0x000fe400078e00ff */
[----:B------:R-:W-:Y:S01]  /*1770*/  FADD R12, R19, R12 ;  /* 0x0000000c130c7221 */ /* 0x000fe20000000000 */
[----:B------:R-:W-:Y:S01]  /*1780*/  IMAD.MOV.U32 R8, RZ, RZ, RZ ;  /* 0x000000ffff087224 */ /* 0x000fe200078e00ff */
[----:B------:R-:W-:-:S04]  /*1790*/  P2R R19, PR, RZ, 0x20 ;  /* 0x00000020ff137803 */ /* 0x000fc80000000000 */
[----:B------:R-:W3:Y:S01]  /*17a0*/  @P5 LDG.E R6, desc[UR4][R22.64+0x34] ;  /* 0x0000340416065981 */ /* 0x000ee2000c1e1900 */
[----:B------:R-:W-:-:S03]  /*17b0*/  ISETP.GT.AND P5, PT, R9, -0x1, !P2 ;  /* 0xffffffff0900780c */ /* 0x000fc600057a4270 */
[----:B------:R-:W4:Y:S01]  /*17c0*/  @P6 LDG.E R8, desc[UR4][R32.64+0x34] ;  /* 0x0000340420086981 */ /* 0x000f22000c1e1900 */
[----:B------:R-:W-:Y:S01]  /*17d0*/  FADD R10, R10, R41 ;  /* 0x000000290a0a7221 */ /* 0x000fe20000000000 */
[C---:B------:R-:W-:Y:S01]  /*17e0*/  VIADD R44, R21.reuse, 0x202 ;  /* 0x00000202152c7836 */ /* 0x040fe20000000000 */
[----:B-1----:R-:W-:Y:S01]  /*17f0*/  CS2R R28, SRZ ;  /* 0x00000000001c7805 */ /* 0x002fe2000001ff00 */
[----:B------:R-:W-:Y:S01]  /*1800*/  FADD R12, R12, R45 ;  /* 0x0000002d0c0c7221 */ /* 0x000fe20000000000 */
[----:B------:R-:W-:-:S05]  /*1810*/  VIADD R45, R21, 0x20f ;  /* 0x0000020f152d7836 */ /* 0x000fca0000000000 */
[----:B------:R-:W3:Y:S01]  /*1820*/  @P5 LDG.E.64 R28, desc[UR4][R22.64+0x38] ;  /* 0x00003804161c5981 */ /* 0x000ee2000c1e1b00 */
[----:B------:R-:W-:Y:S01]  /*1830*/  IMAD.MOV.U32 R46, RZ, RZ, RZ ;  /* 0x000000ffff2e7224 */ /* 0x000fe200078e00ff */
[----:B--2---:R-:W-:Y:S02]  /*1840*/  SEL R43, R43, RZ, P3 ;  /* 0x000000ff2b2b7207 */ /* 0x004fe40001800000 */
[----:B------:R-:W-:Y:S01]  /*1850*/  ISETP.LT.U32.AND P3, PT, R17, 0xe, !P2 ;  /* 0x0000000e1100780c */ /* 0x000fe20005761070 */
[----:B------:R-:W-:Y:S01]  /*1860*/  IMAD.MOV.U32 R17, RZ, RZ, RZ ;  /* 0x000000ffff117224 */ /* 0x000fe200078e00ff */
[----:B------:R-:W-:-:S11]  /*1870*/  ISETP.LT.U32.AND P2, PT, R9, 0xe, !P2 ;  /* 0x0000000e0900780c */ /* 0x000fd60005741070 */
[----:B------:R0:W2:Y:S01]  /*1880*/  @P3 LDG.E R17, desc[UR4][R32.64+0x3c] ;  /* 0x00003c0420113981 */ /* 0x0000a2000c1e1900 */
[----:B------:R-:W-:Y:S01]  /*1890*/  P2R R38, PR, RZ, 0x4 ;  /* 0x00000004ff267803 */ /* 0x000fe20000000000 */
[----:B0-----:R-:W-:Y:S01]  /*18a0*/  FADD R32, R20, R37 ;  /* 0x0000002514207221 */ /* 0x001fe20000000000 */
[----:B------:R-:W-:Y:S01]  /*18b0*/  FADD R20, R30, R43 ;  /* 0x0000002b1e147221 */ /* 0x000fe20000000000 */
[----:B------:R-:W-:Y:S02]  /*18c0*/  IMAD.MOV.U32 R30, RZ, RZ, RZ ;  /* 0x000000ffff1e7224 */ /* 0x000fe400078e00ff */
[----:B------:R-:W-:Y:S02]  /*18d0*/  IMAD.MOV.U32 R33, RZ, RZ, RZ ;  /* 0x000000ffff217224 */ /* 0x000fe400078e00ff */
[----:B------:R-:W-:Y:S01]  /*18e0*/  IMAD.HI R41, R31, -0x6db6db6d, R30 ;  /* 0x924924931f297827 */ /* 0x000fe200078e021e */
[----:B-----5:R0:W-:Y:S01]  /*18f0*/  STL.64 [R1], R26 ;  /* 0x0000001a01007387 */ /* 0x0201e20000100a00 */
[----:B------:R-:W-:-:S02]  /*1900*/  SEL R35, R35, RZ, P4 ;  /* 0x000000ff23237207 */ /* 0x000fc40002000000 */
[C---:B------:R-:W-:Y:S01]  /*1910*/  ISETP.GT.AND P4, PT, R13.reuse, -0x1, !P0 ;  /* 0xffffffff0d00780c */ /* 0x040fe20004784270 */
[----:B------:R-:W5:Y:S01]  /*1920*/  @P2 LDG.E R33, desc[UR4][R22.64+0x3c] ;  /* 0x00003c0416212981 */ /* 0x000f62000c1e1900 */
[----:B------:R-:W-:Y:S02]  /*1930*/  ISETP.LT.U32.AND P2, PT, R13, 0xe, !P0 ;  /* 0x0000000e0d00780c */ /* 0x000fe40004741070 */
[----:B------:R-:W-:Y:S02]  /*1940*/  ISETP.LT.U32.AND P0, PT, R39, 0xe, !P0 ;  /* 0x0000000e2700780c */ /* 0x000fe40004701070 */
[----:B------:R-:W-:Y:S01]  /*1950*/  SHF.R.U32.HI R42, RZ, 0x1f, R41 ;  /* 0x0000001fff2a7819 */ /* 0x000fe20000011629 */
[----:B0-----:R-:W0:Y:S03]  /*1960*/  LDC.64 R26, c[0x0][0x210] ;  /* 0x00008400ff1a7b82 */ /* 0x001e260000000a00 */
[----:B------:R-:W-:Y:S01]  /*1970*/  LEA.HI.SX32 R41, R41, R42, 0x1d ;  /* 0x0000002a29297211 */ /* 0x000fe200078feaff */
[----:B------:R-:W-:-:S02]  /*1980*/  VIADD R43, R14, 0x1 ;  /* 0x000000010e2b7836 */ /* 0x000fc40000000000 */
[----:B------:R-:W-:Y:S01]  /*1990*/  IMAD.MOV.U32 R39, RZ, RZ, RZ ;  /* 0x000000ffff277224 */ /* 0x000fe200078e00ff */
[----:B------:R-:W-:Y:S01]  /*19a0*/  P2R R50, PR, RZ, 0x8 ;  /* 0x00000008ff327803 */ /* 0x000fe20000000000 */
[----:B------:R-:W-:Y:S01]  /*19b0*/  IMAD R41, R41, -0xe, R44 ;  /* 0xfffffff229297824 */ /* 0x000fe200078e022c */
[----:B------:R-:W-:Y:S01]  /*19c0*/  ISETP.GE.U32.AND P3, PT, R43, 0xe, PT ;  /* 0x0000000e2b00780c */ /* 0x000fe20003f66070 */
[----:B------:R-:W-:Y:S01]  /*19d0*/  FADD R36, R36, R35 ;  /* 0x0000002324247221 */ /* 0x000fe20000000000 */
[----:B------:R-:W-:Y:S01]  /*19e0*/  P2R R42, PR, RZ, 0x1 ;  /* 0x00000001ff2a7803 */ /* 0x000fe20000000000 */
[----:B------:R-:W2:Y:S01]  /*19f0*/  @P0 LDG.E R39, desc[UR4][R24.64+0x3c] ;  /* 0x00003c0418270981 */ /* 0x000ea2000c1e1900 */
[----:B------:R-:W-:Y:S01]  /*1a00*/  ISETP.GT.AND P0, PT, R41, RZ, !P3 ;  /* 0x000000ff2900720c */ /* 0x000fe20005f04270 */
[----:B------:R-:W-:Y:S02]  /*1a10*/  IMAD.MOV.U32 R31, RZ, RZ, RZ ;  /* 0x000000ffff1f7224 */ /* 0x000fe400078e00ff */
[----:B------:R-:W-:-:S02]  /*1a20*/  IMAD.MOV.U32 R35, RZ, RZ, RZ ;  /* 0x000000ffff237224 */ /* 0x000fc400078e00ff */
[----:B------:R-:W-:Y:S02]  /*1a30*/  IMAD.MOV.U32 R44, RZ, RZ, RZ ;  /* 0x000000ffff2c7224 */ /* 0x000fe400078e00ff */
[----:B------:R-:W2:Y:S04]  /*1a40*/  @P4 LDG.E.64 R30, desc[UR4][R22.64+0x40] ;  /* 0x00004004161e4981 */ /* 0x000ea8000c1e1b00 */
[----:B------:R0:W5:Y:S02]  /*1a50*/  @P2 LDG.E R35, desc[UR4][R22.64+0x44] ;  /* 0x0000440416232981 */ /* 0x000164000c1e1900 */
[----:B0-----:R-:W-:Y:S01]  /*1a60*/  IMAD.WIDE R22, R45, 0x4, R26 ;  /* 0x000000042d167825 */ /* 0x001fe200078e021a */
[----:B------:R-:W-:-:S04]  /*1a70*/  P2R R45, PR, RZ, 0x1 ;  /* 0x00000001ff2d7803 */ /* 0x000fc80000000000 */
[----:B------:R-:W5:Y:S01]  /*1a80*/  @P0 LDG.E R44, desc[UR4][R22.64] ;  /* 0x00000004162c0981 */ /* 0x000f62000c1e1900 */
[----:B------:R-:W-:-:S04]  /*1a90*/  ISETP.LT.U32.AND P0, PT, R18, 0xe, !P1 ;  /* 0x0000000e1200780c */ /* 0x000fc80004f01070 */
[----:B------:R-:W-:Y:S01]  /*1aa0*/  P2R R43, PR, RZ, 0x1 ;  /* 0x00000001ff2b7803 */ /* 0x000fe20000000000 */
[----:B------:R-:W-:Y:S01]  /*1ab0*/  VIADD R24, R21, 0x210 ;  /* 0x0000021015187836 */ /* 0x000fe20000000000 */
[----:B------:R-:W-:-:S07]  /*1ac0*/  ISETP.LT.U32.AND P1, PT, R40, 0xe, !P1 ;  /* 0x0000000e2800780c */ /* 0x000fce0004f21070 */
[----:B------:R0:W5:Y:S01]  /*1ad0*/  @P0 LDG.E R46, desc[UR4][R22.64] ;  /* 0x00000004162e0981 */ /* 0x000162000c1e1900 */
[----:B------:R-:W-:Y:S01]  /*1ae0*/  ISETP.GT.AND P0, PT, R16, RZ, !P3 ;  /* 0x000000ff1000720c */ /* 0x000fe20005f04270 */
[----:B------:R-:W-:Y:S02]  /*1af0*/  IMAD.MOV.U32 R40, RZ, RZ, RZ ;  /* 0x000000ffff287224 */ /* 0x000fe400078e00ff */
[----:B------:R-:W-:Y:S01]  /*1b00*/  IMAD.WIDE R24, R24, 0x4, R26 ;  /* 0x0000000418187825 */ /* 0x000fe200078e021a */
[----:B------:R-:W-:Y:S02]  /*1b10*/  P2R R47, PR, RZ, 0x1 ;  /* 0x00000001ff2f7803 */ /* 0x000fe40000000000 */
[----:B------:R-:W-:Y:S02]  /*1b20*/  P2R R37, PR, RZ, 0x4 ;  /* 0x00000004ff257803 */ /* 0x000fe40000000000 */
[----:B------:R-:W5:Y:S05]  /*1b30*/  @P1 LDG.E R48, desc[UR4][R24.64] ;  /* 0x0000000418301981 */ /* 0x000f6a000c1e1900 */
[----:B------:R-:W5:Y:S01]  /*1b40*/  @P0 LDG.E R40, desc[UR4][R24.64] ;  /* 0x0000000418280981 */ /* 0x000f62000c1e1900 */
[----:B------:R-:W-:-:S02]  /*1b50*/  ISETP.GT.AND P0, PT, R41, -0x1, !P3 ;  /* 0xffffffff2900780c */ /* 0x000fc40005f04270 */
[----:B0-----:R-:W-:Y:S02]  /*1b60*/  CS2R R22, SRZ ;  /* 0x0000000000167805 */ /* 0x001fe4000001ff00 */
[----:B------:R-:W-:Y:S02]  /*1b70*/  ISETP.LT.U32.AND P2, PT, R34, 0xe, !P3 ;  /* 0x0000000e2200780c */ /* 0x000fe40005f41070 */
[----:B------:R-:W-:Y:S01]  /*1b80*/  ISETP.LT.U32.AND P3, PT, R41, 0xe, !P3 ;  /* 0x0000000e2900780c */ /* 0x000fe20005f61070 */
[----:B------:R-:W-:-:S06]  /*1b90*/  IMAD.MOV.U32 R34, RZ, RZ, RZ ;  /* 0x000000ffff227224 */ /* 0x000fcc00078e00ff */
[----:B------:R0:W5:Y:S02]  /*1ba0*/  @P0 LDG.E.64 R22, desc[UR4][R24.64] ;  /* 0x0000000418160981 */ /* 0x000164000c1e1b00 */
[----:B0-----:R-:W-:-:S05]  /*1bb0*/  IADD3 R24, R21, 0x211, RZ ;  /* 0x0000021115187810 */ /* 0x001fca0007ffe0ff */
[----:B------:R-:W-:-:S05]  /*1bc0*/  IMAD.WIDE R24, R24, 0x4, R26 ;  /* 0x0000000418187825 */ /* 0x000fca00078e021a */
[----:B------:R0:W5:Y:S02]  /*1bd0*/  @P3 LDG.E R34, desc[UR4][R24.64] ;  /* 0x0000000418223981 */ /* 0x000164000c1e1900 */
[----:B0-----:R-:W-:-:S04]  /*1be0*/  VIADD R24, R21, 0x212 ;  /* 0x0000021215187836 */ /* 0x001fc80000000000 */
[----:B------:R-:W-:Y:S02]  /*1bf0*/  IMAD.WIDE R24, R24, 0x4, R26 ;  /* 0x0000000418187825 */ /* 0x000fe400078e021a */
[----:B------:R-:W5:Y:S01]  /*1c00*/  LDL.LU.64 R26, [R1] ;  /* 0x00000000011a7983 */ /* 0x000f620000300a00 */
[----:B------:R-:W-:Y:S02]  /*1c10*/  P2R R52, PR, RZ, 0x8 ;  /* 0x00000008ff347803 */ /* 0x000fe40000000000 */
[----:B------:R-:W-:Y:S01]  /*1c20*/  ISETP.NE.AND P3, PT, R19, RZ, PT ;  /* 0x000000ff1300720c */ /* 0x000fe20003f65270 */
[----:B------:R-:W-:-:S06]  /*1c30*/  IMAD.MOV.U32 R19, RZ, RZ, RZ ;  /* 0x000000ffff137224 */ /* 0x000fcc00078e00ff */
[----:B------:R0:W5:Y:S01]  /*1c40*/  @P2 LDG.E R19, desc[UR4][R24.64] ;  /* 0x0000000418132981 */ /* 0x000162000c1e1900 */
[----:B------:R-:W-:Y:S02]  /*1c50*/  P2R R53, PR, RZ, 0x40 ;  /* 0x00000040ff357803 */ /* 0x000fe40000000000 */
[C---:B------:R-:W-:Y:S01]  /*1c60*/  ISETP.GE.AND P6, PT, R3.reuse, 0xc, PT ;  /* 0x0000000c0300780c */ /* 0x040fe20003fc6270 */
[----:B0-----:R-:W-:-:S05]  /*1c70*/  VIADD R24, R3, 0x2 ;  /* 0x0000000203187836 */ /* 0x001fca0000000000 */
[----:B------:R-:W-:Y:S02]  /*1c80*/  SEL R24, R24, RZ, !P6 ;  /* 0x000000ff18187207 */ /* 0x000fe40007000000 */
[----:B------:R-:W-:-:S04]  /*1c90*/  ISETP.NE.AND P6, PT, R53, RZ, PT ;  /* 0x000000ff3500720c */ /* 0x000fc80003fc5270 */
[----:B----4-:R-:W-:Y:S02]  /*1ca0*/  SEL R53, R8, RZ, P6 ;  /* 0x000000ff08357207 */ /* 0x010fe40003000000 */
[----:B------:R-:W-:Y:S01]  /*1cb0*/  ISETP.GT.AND P6, PT, R3, 0xb, PT ;  /* 0x0000000b0300780c */ /* 0x000fe20003fc4270 */
[----:B------:R-:W-:Y:S02]  /*1cc0*/  VIADD R8, R24, 0xe ;  /* 0x0000000e18087836 */ /* 0x000fe40000000000 */
[----:B------:R-:W-:Y:S01]  /*1cd0*/  FADD R0, R0, R53 ;  /* 0x0000003500007221 */ /* 0x000fe20000000000 */
[----:B------:R-:W-:-:S09]  /*1ce0*/  VIADD R53, R15, 0x2 ;  /* 0x000000020f357836 */ /* 0x000fd20000000000 */
[----:B------:R-:W-:Y:S01]  /*1cf0*/  @!P6 IMAD.MOV R8, RZ, RZ, R24 ;  /* 0x000000ffff08e224 */ /* 0x000fe200078e0218 */
[----:B------:R-:W-:-:S04]  /*1d00*/  ISETP.GE.AND P6, PT, R15, 0xc, PT ;  /* 0x0000000c0f00780c */ /* 0x000fc80003fc6270 */
[----:B------:R-:W-:Y:S02]  /*1d10*/  SEL R24, R53, RZ, !P6 ;  /* 0x000000ff35187207 */ /* 0x000fe40007000000 */
[----:B------:R-:W-:Y:S02]  /*1d20*/  ISETP.GT.AND P6, PT, R15, 0xb, PT ;  /* 0x0000000b0f00780c */ /* 0x000fe40003fc4270 */
[----:B---3--:R-:W-:Y:S01]  /*1d30*/  SEL R25, R6, RZ, P3 ;  /* 0x000000ff06197207 */ /* 0x008fe20001800000 */
[----:B------:R-:W-:-:S04]  /*1d40*/  VIADD R6, R24, 0xe ;  /* 0x0000000e18067836 */ /* 0x000fc80000000000 */
[----:B------:R-:W-:-:S06]  /*1d50*/  FADD R49, R49, R25 ;  /* 0x0000001931317221 */ /* 0x000fcc0000000000 */
[----:B------:R-:W-:Y:S01]  /*1d60*/  @!P6 IMAD.MOV R6, RZ, RZ, R24 ;  /* 0x000000ffff06e224 */ /* 0x000fe200078e0218 */
[C---:B------:R-:W-:Y:S01]  /*1d70*/  ISETP.GE.AND P6, PT, R7.reuse, 0xc, PT ;  /* 0x0000000c0700780c */ /* 0x040fe20003fc6270 */
[----:B------:R-:W-:-:S05]  /*1d80*/  VIADD R24, R7, 0x2 ;  /* 0x0000000207187836 */ /* 0x000fca0000000000 */
[----:B------:R-:W-:Y:S02]  /*1d90*/  SEL R25, R24, RZ, !P6 ;  /* 0x000000ff18197207 */ /* 0x000fe40007000000 */
[----:B------:R-:W-:Y:S02]  /*1da0*/  ISETP.GT.AND P6, PT, R7, 0xb, PT ;  /* 0x0000000b0700780c */ /* 0x000fe40003fc4270 */
[----:B------:R-:W-:Y:S01]  /*1db0*/  SEL R28, R28, RZ, P5 ;  /* 0x000000ff1c1c7207 */ /* 0x000fe20002800000 */
        /* <DEDUP_REMOVED lines=9> */
[----:B------:R-:W-:Y:S01]  /*1e50*/  FADD R29, R0, R29 ;  /* 0x0000001d001d7221 */ /* 0x000fe20000000000 */
[----:B------:R-:W-:-:S05]  /*1e60*/  VIADD R0, R9, 0xffffffff ;  /* 0xffffffff09007836 */ /* 0x000fca0000000000 */
[----:B------:R-:W-:Y:S01]  /*1e70*/  @!P6 IMAD.MOV R25, RZ, RZ, R49 ;  /* 0x000000ffff19e224 */ /* 0x000fe200078e0231 */
[----:B------:R-:W-:Y:S02]  /*1e80*/  ISETP.NE.AND P6, PT, R43, RZ, PT ;  /* 0x000000ff2b00720c */ /* 0x000fe40003fc5270 */
[----:B------:R-:W-:Y:S02]  /*1e90*/  ISETP.NE.AND P3, PT, R51, RZ, PT ;  /* 0x000000ff3300720c */ /* 0x000fe40003f65270 */
[----:B------:R-:W-:Y:S02]  /*1ea0*/  ISETP.NE.AND P5, PT, R42, RZ, PT ;  /* 0x000000ff2a00720c */ /* 0x000fe40003fa5270 */
[----:B------:R-:W-:Y:S02]  /*1eb0*/  IADD3 R42, R18, 0x2, RZ ;  /* 0x00000002122a7810 */ /* 0x000fe40007ffe0ff */
[----:B--2---:R-:W-:Y:S02]  /*1ec0*/  SEL R43, R30, RZ, P4 ;  /* 0x000000ff1e2b7207 */ /* 0x004fe40002000000 */
[----:B------:R-:W-:-:S02]  /*1ed0*/  SEL R31, R31, RZ, P4 ;  /* 0x000000ff1f1f7207 */ /* 0x000fc40002000000 */
[----:B------:R-:W-:Y:S01]  /*1ee0*/  ISETP.GT.AND P4, PT, R9, 0x1, PT ;  /* 0x000000010900780c */ /* 0x000fe20003f84270 */
[----:B------:R-:W-:-:S03]  /*1ef0*/  VIADD R30, R4, 0xffffffff ;  /* 0xffffffff041e7836 */ /* 0x000fc60000000000 */
[----:B------:R-:W-:Y:S02]  /*1f00*/  SEL R0, R0, RZ, P4 ;  /* 0x000000ff00007207 */ /* 0x000fe40002000000 */
[----:B------:R-:W-:Y:S01]  /*1f10*/  ISETP.GT.AND P4, PT, R4, 0x1, PT ;  /* 0x000000010400780c */ /* 0x000fe20003f84270 */
[----:B------:R-:W-:Y:S01]  /*1f20*/  FADD R32, R32, R31 ;  /* 0x0000001f20207221 */ /* 0x000fe20000000000 */
[----:B------:R-:W-:Y:S02]  /*1f30*/  VIADD R31, R4, 0x2 ;  /* 0x00000002041f7836 */ /* 0x000fe40000000000 */
[----:B------:R-:W-:Y:S01]  /*1f40*/  SEL R30, R30, RZ, P4 ;  /* 0x000000ff1e1e7207 */ /* 0x000fe20002000000 */
[C---:B------:R-:W-:Y:S01]  /*1f50*/  VIADD R4, R9.reuse, 0x2 ;  /* 0x0000000209047836 */ /* 0x040fe20000000000 */
[----:B------:R-:W-:-:S04]  /*1f60*/  ISETP.GE.AND P4, PT, R9, 0xc, PT ;  /* 0x0000000c0900780c */ /* 0x000fc80003f86270 */
[----:B------:R-:W-:Y:S02]  /*1f70*/  SEL R4, R4, RZ, !P4 ;  /* 0x000000ff04047207 */ /* 0x000fe40006000000 */
[----:B------:R-:W-:Y:S02]  /*1f80*/  SEL R31, R31, RZ, !P4 ;  /* 0x000000ff1f1f7207 */ /* 0x000fe40006000000 */
[----:B------:R-:W-:Y:S01]  /*1f90*/  ISETP.NE.AND P4, PT, R38, RZ, PT ;  /* 0x000000ff2600720c */ /* 0x000fe20003f85270 */
[----:B------:R-:W-:-:S03]  /*1fa0*/  FADD R12, R12, R43 ;  /* 0x0000002b0c0c7221 */ /* 0x000fc60000000000 */
[----:B-----5:R-:W-:Y:S02]  /*1fb0*/  SEL R43, R33, RZ, P4 ;  /* 0x000000ff212b7207 */ /* 0x020fe40002000000 */
[----:B------:R-:W-:Y:S02]  /*1fc0*/  ISETP.GT.AND P4, PT, R13, 0x1, PT ;  /* 0x000000010d00780c */ /* 0x000fe40003f84270 */
[----:B------:R-:W-:-:S05]  /*1fd0*/  SEL R39, R39, RZ, P5 ;  /* 0x000000ff27277207 */ /* 0x000fca0002800000 */
[----:B------:R-:W-:Y:S01]  /*1fe0*/  FADD R32, R32, R39 ;  /* 0x0000002720207221 */ /* 0x000fe20000000000 */
[----:B------:R-:W-:Y:S02]  /*1ff0*/  SEL R39, R46, RZ, P6 ;  /* 0x000000ff2e277207 */ /* 0x000fe40003000000 */
[----:B------:R-:W-:-:S05]  /*2000*/  SEL R33, R26, RZ, P3 ;  /* 0x000000ff1a217207 */ /* 0x000fca0001800000 */
[----:B------:R-:W-:Y:S01]  /*2010*/  FADD R26, R20, R33 ;  /* 0x00000021141a7221 */ /* 0x000fe20000000000 */
[----:B------:R-:W-:-:S05]  /*2020*/  VIADD R20, R13, 0xffffffff ;  /* 0xffffffff0d147836 */ /* 0x000fca0000000000 */
[----:B------:R-:W-:Y:S02]  /*2030*/  SEL R20, R20, RZ, P4 ;  /* 0x000000ff14147207 */ /* 0x000fe40002000000 */
[----:B------:R-:W-:-:S04]  /*2040*/  ISETP.NE.AND P4, PT, R50, RZ, PT ;  /* 0x000000ff3200720c */ /* 0x000fc80003f85270 */
[----:B------:R-:W-:Y:S01]  /*2050*/  SEL R38, R17, RZ, P4 ;  /* 0x000000ff11267207 */ /* 0x000fe20002000000 */
[C---:B------:R-:W-:Y:S01]  /*2060*/  VIADD R17, R5.reuse, 0xffffffff ;  /* 0xffffffff05117836 */ /* 0x040fe20000000000 */
[----:B------:R-:W-:-:S04]  /*2070*/  ISETP.GT.AND P4, PT, R5, 0x1, PT ;  /* 0x000000010500780c */ /* 0x000fc80003f84270 */
[----:B------:R-:W-:Y:S02]  /*2080*/  SEL R17, R17, RZ, P4 ;  /* 0x000000ff11117207 */ /* 0x000fe40002000000 */
[----:B------:R-:W-:Y:S01]  /*2090*/  ISETP.NE.AND P4, PT, R37, RZ, PT ;  /* 0x000000ff2500720c */ /* 0x000fe20003f85270 */
[----:B------:R-:W-:Y:S01]  /*20a0*/  FADD R29, R29, R38 ;  /* 0x000000261d1d7221 */ /* 0x000fe20000000000 */
[----:B------:R-:W-:Y:S02]  /*20b0*/  VIADD R38, R13, 0x2 ;  /* 0x000000020d267836 */ /* 0x000fe40000000000 */
[----:B------:R-:W-:Y:S01]  /*20c0*/  SEL R33, R35, RZ, P4 ;  /* 0x000000ff23217207 */ /* 0x000fe20002000000 */
[----:B------:R-:W-:Y:S01]  /*20d0*/  VIADD R35, R5, 0x2 ;  /* 0x0000000205237836 */ /* 0x000fe20000000000 */
[----:B------:R-:W-:Y:S01]  /*20e0*/  ISETP.GE.AND P4, PT, R13, 0xc, PT ;  /* 0x0000000c0d00780c */ /* 0x000fe20003f86270 */
[----:B------:R-:W-:-:S03]  /*20f0*/  VIADD R5, R18, 0xffffffff ;  /* 0xffffffff12057836 */ /* 0x000fc60000000000 */
[----:B------:R-:W-:Y:S02]  /*2100*/  SEL R38, R38, RZ, !P4 ;  /* 0x000000ff26267207 */ /* 0x000fe40006000000 */
[----:B------:R-:W-:Y:S02]  /*2110*/  SEL R35, R35, RZ, !P4 ;  /* 0x000000ff23237207 */ /* 0x000fe40006000000 */
[----:B------:R-:W-:Y:S01]  /*2120*/  ISETP.GT.AND P4, PT, R18, 0x1, PT ;  /* 0x000000011200780c */ /* 0x000fe20003f84270 */
[----:B------:R-:W-:Y:S01]  /*2130*/  FADD R12, R12, R33 ;  /* 0x000000210c0c7221 */ /* 0x000fe20000000000 */
[C---:B------:R-:W-:Y:S02]  /*2140*/  VIADD R33, R2.reuse, 0xffffffff ;  /* 0xffffffff02217836 */ /* 0x040fe40000000000 */
[----:B------:R-:W-:Y:S02]  /*2150*/  SEL R5, R5, RZ, P4 ;  /* 0x000000ff05057207 */ /* 0x000fe40002000000 */
[----:B------:R-:W-:-:S04]  /*2160*/  ISETP.GT.AND P4, PT, R2, 0x1, PT ;  /* 0x000000010200780c */ /* 0x000fc80003f84270 */
[----:B------:R-:W-:Y:S02]  /*2170*/  SEL R33, R33, RZ, P4 ;  /* 0x000000ff21217207 */ /* 0x000fe40002000000 */
[----:B------:R-:W-:Y:S01]  /*2180*/  ISETP.GT.AND P4, PT, R9, 0xb, PT ;  /* 0x0000000b0900780c */ /* 0x000fe20003f84270 */
[----:B------:R-:W-:Y:S01]  /*2190*/  FADD R26, R26, R39 ;  /* 0x000000271a1a7221 */ /* 0x000fe20000000000 */
[----:B------:R-:W-:Y:S02]  /*21a0*/  VIADD R39, R2, 0x2 ;  /* 0x0000000202277836 */ /* 0x000fe40000000000 */
[----:B------:R-:W-:Y:S02]  /*21b0*/  SEL R37, RZ, 0xe, !P4 ;  /* 0x0000000eff257807 */ /* 0x000fe40006000000 */
[----:B------:R-:W-:Y:S01]  /*21c0*/  ISETP.GE.AND P4, PT, R18, 0xc, PT ;  /* 0x0000000c1200780c */ /* 0x000fe20003f86270 */
[----:B------:R-:W-:-:S03]  /*21d0*/  VIADD R2, R41, 0xffffffff ;  /* 0xffffffff29027836 */ /* 0x000fc60000000000 */
[----:B------:R-:W-:Y:S02]  /*21e0*/  SEL R42, R42, RZ, !P4 ;  /* 0x000000ff2a2a7207 */ /* 0x000fe40006000000 */
[----:B------:R-:W-:Y:S02]  /*21f0*/  SEL R39, R39, RZ, !P4 ;  /* 0x000000ff27277207 */ /* 0x000fe40006000000 */
[----:B------:R-:W-:-:S04]  /*2200*/  ISETP.GT.AND P4, PT, R41, 0x1, PT ;  /* 0x000000012900780c */ /* 0x000fc80003f84270 */
[----:B------:R-:W-:Y:S02]  /*2210*/  SEL R2, R2, RZ, P4 ;  /* 0x000000ff02027207 */ /* 0x000fe40002000000 */
[----:B------:R-:W-:Y:S01]  /*2220*/  ISETP.GT.AND P4, PT, R13, 0xb, PT ;  /* 0x0000000b0d00780c */ /* 0x000fe20003f84270 */
[----:B------:R-:W-:-:S03]  /*2230*/  IMAD.IADD R9, R37, 0x1, R4 ;  /* 0x0000000125097824 */ /* 0x000fc600078e0204 */
[----:B------:R-:W-:Y:S02]  /*2240*/  SEL R13, RZ, 0xe, !P4 ;  /* 0x0000000eff0d7807 */ /* 0x000fe40006000000 */
[----:B------:R-:W-:Y:S01]  /*2250*/  ISETP.GT.AND P4, PT, R18, 0xb, PT ;  /* 0x0000000b1200780c */ /* 0x000fe20003f84270 */
[----:B------:R-:W-:-:S03]  /*2260*/  IMAD.IADD R37, R37, 0x1, R31 ;  /* 0x0000000125257824 */ /* 0x000fc600078e021f */
[----:B------:R-:W-:Y:S01]  /*2270*/  SEL R31, RZ, 0xe, !P4 ;  /* 0x0000000eff1f7807 */ /* 0x000fe20006000000 */
[C---:B------:R-:W-:Y:S01]  /*2280*/  VIADD R18, R16.reuse, 0xffffffff ;  /* 0xffffffff10127836 */ /* 0x040fe20000000000 */
[----:B------:R-:W-:Y:S01]  /*2290*/  ISETP.GT.AND P4, PT, R16, 0x1, PT ;  /* 0x000000011000780c */ /* 0x000fe20003f84270 */
[C---:B------:R-:W-:Y:S02]  /*22a0*/  IMAD.IADD R4, R13.reuse, 0x1, R38 ;  /* 0x000000010d047824 */ /* 0x040fe400078e0226 */
[----:B------:R-:W-:Y:S02]  /*22b0*/  IMAD.IADD R35, R13, 0x1, R35 ;  /* 0x000000010d237824 */ /* 0x000fe400078e0223 */
[C---:B------:R-:W-:Y:S01]  /*22c0*/  IMAD.IADD R13, R31.reuse, 0x1, R42 ;  /* 0x000000011f0d7824 */ /* 0x040fe200078e022a */
[----:B------:R-:W-:Y:S01]  /*22d0*/  SEL R18, R18, RZ, P4 ;  /* 0x000000ff12127207 */ /* 0x000fe20002000000 */
[----:B------:R-:W-:Y:S01]  /*22e0*/  IMAD.IADD R31, R31, 0x1, R39 ;  /* 0x000000011f1f7824 */ /* 0x000fe200078e0227 */
[----:B------:R-:W-:Y:S01]  /*22f0*/  ISETP.GE.AND P4, PT, R41, 0xc, PT ;  /* 0x0000000c2900780c */ /* 0x000fe20003f86270 */
[----:B------:R-:W-:-:S02]  /*2300*/  VIADD R38, R16, 0x2 ;  /* 0x0000000210267836 */ /* 0x000fc40000000000 */
[----:B------:R-:W-:Y:S02]  /*2310*/  VIADD R39, R41, 0x2 ;  /* 0x0000000229277836 */ /* 0x000fe40000000000 */
[----:B------:R-:W-:Y:S01]  /*2320*/  FADD R28, R28, R43 ;  /* 0x0000002b1c1c7221 */ /* 0x000fe20000000000 */
[----:B------:R-:W-:Y:S01]  /*2330*/  VIADD R43, R3, 0xffffffff ;  /* 0xffffffff032b7836 */ /* 0x000fe20000000000 */
[----:B------:R-:W-:Y:S02]  /*2340*/  SEL R38, R38, RZ, !P4 ;  /* 0x000000ff26267207 */ /* 0x000fe40006000000 */
[----:B------:R-:W-:Y:S02]  /*2350*/  SEL R39, R39, RZ, !P4 ;  /* 0x000000ff27277207 */ /* 0x000fe40006000000 */
[----:B------:R-:W-:-:S04]  /*2360*/  ISETP.GT.AND P4, PT, R3, 0x1, PT ;  /* 0x000000010300780c */ /* 0x000fc80003f84270 */
[----:B------:R-:W-:Y:S02]  /*2370*/  SEL R43, R43, RZ, P4 ;  /* 0x000000ff2b2b7207 */ /* 0x000fe40002000000 */
[C---:B------:R-:W-:Y:S01]  /*2380*/  ISETP.GT.AND P4, PT, R15.reuse, 0x1, PT ;  /* 0x000000010f00780c */ /* 0x040fe20003f84270 */
[----:B------:R-:W-:-:S05]  /*2390*/  VIADD R15, R15, 0xffffffff ;  /* 0xffffffff0f0f7836 */ /* 0x000fca0000000000 */
[----:B------:R-:W-:Y:S02]  /*23a0*/  SEL R15, R15, RZ, P4 ;  /* 0x000000ff0f0f7207 */ /* 0x000fe40002000000 */
[C---:B------:R-:W-:Y:S01]  /*23b0*/  ISETP.GT.AND P4, PT, R7.reuse, 0x1, PT ;  /* 0x000000010700780c */ /* 0x040fe20003f84270 */
[----:B------:R-:W-:-:S05]  /*23c0*/  VIADD R7, R7, 0xffffffff ;  /* 0xffffffff07077836 */ /* 0x000fca0000000000 */
[----:B------:R-:W-:Y:S02]  /*23d0*/  SEL R7, R7, RZ, P4 ;  /* 0x000000ff07077207 */ /* 0x000fe40002000000 */
[----:B------:R-:W-:-:S04]  /*23e0*/  ISETP.GT.AND P4, PT, R41, 0xb, PT ;  /* 0x0000000b2900780c */ /* 0x000fc80003f84270 */
[----:B------:R-:W-:Y:S01]  /*23f0*/  SEL R41, RZ, 0xe, !P4 ;  /* 0x0000000eff297807 */ /* 0x000fe20006000000 */
[C---:B------:R-:W-:Y:S01]  /*2400*/  VIADD R16, R14.reuse, 0xffffffff ;  /* 0xffffffff0e107836 */ /* 0x040fe20000000000 */
[----:B------:R-:W-:-:S03]  /*2410*/  ISETP.GT.AND P4, PT, R14, 0x1, PT ;  /* 0x000000010e00780c */ /* 0x000fc60003f84270 */
[----:B------:R-:W-:Y:S02]  /*2420*/  IMAD.IADD R14, R41, 0x1, R38 ;  /* 0x00000001290e7824 */ /* 0x000fe400078e0226 */
[----:B------:R-:W-:Y:S02]  /*2430*/  IMAD.IADD R38, R8, 0x1, -R43 ;  /* 0x0000000108267824 */ /* 0x000fe400078e0a2b */
[----:B------:R-:W-:Y:S02]  /*2440*/  IMAD.IADD R43, R43, 0x1, -R8 ;  /* 0x000000012b2b7824 */ /* 0x000fe400078e0a08 */
[----:B------:R-:W-:Y:S02]  /*2450*/  IMAD R9, R9, R38, RZ ;  /* 0x0000002609097224 */ /* 0x000fe400078e02ff */
[----:B------:R-:W-:Y:S02]  /*2460*/  IMAD.IADD R8, R6, 0x1, -R15 ;  /* 0x0000000106087824 */ /* 0x000fe400078e0a0f */
[----:B------:R-:W-:-:S02]  /*2470*/  IMAD R0, R0, R43, R9 ;  /* 0x0000002b00007224 */ /* 0x000fc400078e0209 */
[----:B------:R-:W-:Y:S02]  /*2480*/  IMAD R37, R37, R38, RZ ;  /* 0x0000002625257224 */ /* 0x000fe400078e02ff */
[----:B------:R-:W-:Y:S02]  /*2490*/  IMAD.IADD R38, R24, 0x1, -R7 ;  /* 0x0000000118267824 */ /* 0x000fe400078e0a07 */
[----:B------:R-:W-:Y:S02]  /*24a0*/  IMAD.IADD R24, R7, 0x1, -R24 ;  /* 0x0000000107187824 */ /* 0x000fe400078e0a18 */
[-C--:B------:R-:W-:Y:S01]  /*24b0*/  IMAD R7, R4, R8.reuse, RZ ;  /* 0x0000000804077224 */ /* 0x080fe200078e02ff */
[----:B------:R-:W-:Y:S01]  /*24c0*/  I2FP.F32.S32 R4, R0 ;  /* 0x0000000000047245 */ /* 0x000fe20000201400 */
[----:B------:R-:W-:Y:S02]  /*24d0*/  IMAD.IADD R6, R15, 0x1, -R6 ;  /* 0x000000010f067824 */ /* 0x000fe400078e0a06 */
[----:B------:R-:W-:Y:S01]  /*24e0*/  IMAD R35, R35, R8, RZ ;  /* 0x0000000823237224 */ /* 0x000fe200078e02ff */
[----:B------:R-:W-:Y:S01]  /*24f0*/  ISETP.NE.AND P6, PT, R47, RZ, PT ;  /* 0x000000ff2f00720c */ /* 0x000fe20003fc5270 */
[----:B------:R-:W-:Y:S01]  /*2500*/  IMAD R13, R13, R38, RZ ;  /* 0x000000260d0d7224 */ /* 0x000fe200078e02ff */
[----:B------:R-:W-:Y:S01]  /*2510*/  SEL R16, R16, RZ, P4 ;  /* 0x000000ff10107207 */ /* 0x000fe20002000000 */
[----:B------:R-:W-:Y:S01]  /*2520*/  IMAD R17, R17, R6, R35 ;  /* 0x0000000611117224 */ /* 0x000fe200078e0223 */
[----:B------:R-:W-:Y:S01]  /*2530*/  FSETP.GT.AND P4, PT, |R4|, 8.50705917302346158658e+37, PT ;  /* 0x7e8000000400780b */ /* 0x000fe20003f84200 */
[----:B------:R-:W-:Y:S01]  /*2540*/  IMAD R13, R5, R24, R13 ;  /* 0x00000018050d7224 */ /* 0x000fe200078e020d */
[----:B------:R-:W-:Y:S01]  /*2550*/  SEL R5, R40, RZ, P6 ;  /* 0x000000ff28057207 */ /* 0x000fe20003000000 */
[----:B------:R-:W-:Y:S01]  /*2560*/  IMAD R30, R30, R43, R37 ;  /* 0x0000002b1e1e7224 */ /* 0x000fe200078e0225 */
[----:B------:R-:W-:Y:S01]  /*2570*/  SEL R27, R27, RZ, P3 ;  /* 0x000000ff1b1b7207 */ /* 0x000fe20001800000 */
[----:B------:R-:W-:Y:S01]  /*2580*/  IMAD R7, R20, R6, R7 ;  /* 0x0000000614077224 */ /* 0x000fe200078e0207 */
[----:B------:R-:W-:-:S02]  /*2590*/  FSETP.GEU.AND P6, PT, |R4|, 1.175494350822287508e-38, PT ;  /* 0x008000000400780b */ /* 0x000fc40003fce200 */
[----:B------:R-:W-:Y:S02]  /*25a0*/  ISETP.NE.AND P3, PT, R52, RZ, PT ;  /* 0x000000ff3400720c */ /* 0x000fe40003f65270 */
[----:B------:R-:W-:Y:S02]  /*25b0*/  I2FP.F32.S32 R17, R17 ;  /* 0x0000001100117245 */ /* 0x000fe40000201400 */
[----:B------:R-:W-:Y:S02]  /*25c0*/  ISETP.NE.AND P5, PT, R45, RZ, PT ;  /* 0x000000ff2d00720c */ /* 0x000fe40003fa5270 */
[----:B------:R-:W-:Y:S02]  /*25d0*/  I2FP.F32.S32 R30, R30 ;  /* 0x0000001e001e7245 */ /* 0x000fe40000201400 */
[----:B------:R-:W-:Y:S02]  /*25e0*/  I2FP.F32.S32 R7, R7 ;  /* 0x0000000700077245 */ /* 0x000fe40000201400 */
[----:B------:R-:W-:Y:S01]  /*25f0*/  SEL R34, R34, RZ, P3 ;  /* 0x000000ff22227207 */ /* 0x000fe20001800000 */
[----:B------:R-:W-:Y:S01]  /*2600*/  IMAD.IADD R15, R25, 0x1, -R16 ;  /* 0x00000001190f7824 */ /* 0x000fe200078e0a10 */
[----:B------:R-:W-:-:S02]  /*2610*/  FSETP.GT.AND P3, PT, |R17|, 8.50705917302346158658e+37, PT ;  /* 0x7e8000001100780b */ /* 0x000fc40003f64200 */
[----:B------:R-:W-:Y:S02]  /*2620*/  SEL R44, R44, RZ, P5 ;  /* 0x000000ff2c2c7207 */ /* 0x000fe40002800000 */
[----:B------:R-:W-:Y:S01]  /*2630*/  SEL R48, R48, RZ, P1 ;  /* 0x000000ff30307207 */ /* 0x000fe20000800000 */
[----:B------:R-:W-:Y:S01]  /*2640*/  IMAD.IADD R3, R41, 0x1, R39 ;  /* 0x0000000129037824 */ /* 0x000fe200078e0227 */
[----:B------:R-:W-:Y:S01]  /*2650*/  FSETP.GT.AND P5, PT, |R30|, 8.50705917302346158658e+37, PT ;  /* 0x7e8000001e00780b */ /* 0x000fe20003fa4200 */
[----:B------:R-:W-:Y:S01]  /*2660*/  @P4 FMUL R4, R4, 0.25 ;  /* 0x3e80000004044820 */ /* 0x000fe20000400000 */
[----:B------:R-:W-:Y:S01]  /*2670*/  FSETP.GT.AND P1, PT, |R7|, 8.50705917302346158658e+37, PT ;  /* 0x7e8000000700780b */ /* 0x000fe20003f24200 */
[----:B------:R-:W-:Y:S01]  /*2680*/  @P4 FMUL R28, R28, 0.25 ;  /* 0x3e8000001c1c4820 */ /* 0x000fe20000400000 */
[----:B------:R-:W-:Y:S01]  /*2690*/  I2FP.F32.S32 R13, R13 ;  /* 0x0000000d000d7245 */ /* 0x000fe20000201400 */
[----:B------:R-:W-:Y:S01]  /*26a0*/  IMAD.IADD R25, R16, 0x1, -R25 ;  /* 0x0000000110197824 */ /* 0x000fe200078e0a19 */
[----:B------:R-:W-:Y:S01]  /*26b0*/  FSETP.GEU.AND P4, PT, |R17|, 1.175494350822287508e-38, PT ;  /* 0x008000001100780b */ /* 0x000fe20003f8e200 */
[----:B------:R-:W-:Y:S01]  /*26c0*/  IMAD R14, R14, R15, RZ ;  /* 0x0000000f0e0e7224 */ /* 0x000fe200078e02ff */
[----:B------:R-:W-:-:S02]  /*26d0*/  SEL R22, R22, RZ, P0 ;  /* 0x000000ff16167207 */ /* 0x000fc40000000000 */
[----:B------:R-:W-:Y:S02]  /*26e0*/  SEL R23, R23, RZ, P0 ;  /* 0x000000ff17177207 */ /* 0x000fe40000000000 */
[----:B------:R-:W-:Y:S01]  /*26f0*/  SEL R19, R19, RZ, P2 ;  /* 0x000000ff13137207 */ /* 0x000fe20001000000 */
[----:B------:R-:W-:Y:S01]  /*2700*/  IMAD R31, R31, R38, RZ ;  /* 0x000000261f1f7224 */ /* 0x000fe200078e02ff */
[----:B------:R-:W-:Y:S01]  /*2710*/  FSETP.GEU.AND P0, PT, |R30|, 1.175494350822287508e-38, PT ;  /* 0x008000001e00780b */ /* 0x000fe20003f0e200 */
[----:B------:R-:W-:Y:S01]  /*2720*/  IMAD R3, R3, R15, RZ ;  /* 0x0000000f03037224 */ /* 0x000fe200078e02ff */
[----:B------:R-:W-:Y:S01]  /*2730*/  FSETP.GEU.AND P2, PT, |R7|, 1.175494350822287508e-38, PT ;  /* 0x008000000700780b */ /* 0x000fe20003f4e200 */
[----:B------:R-:W-:Y:S01]  /*2740*/  @!P6 FMUL R4, R4, 16777216 ;  /* 0x4b8000000404e820 */ /* 0x000fe20000400000 */
[----:B------:R-:W-:Y:S01]  /*2750*/  @!P6 FMUL R28, R28, 16777216 ;  /* 0x4b8000001c1ce820 */ /* 0x000fe20000400000 */
[----:B------:R-:W-:Y:S01]  /*2760*/  FSETP.GT.AND P6, PT, |R13|, 8.50705917302346158658e+37, PT ;  /* 0x7e8000000d00780b */ /* 0x000fe20003fc4200 */
[----:B------:R-:W-:-:S02]  /*2770*/  IMAD R14, R18, R25, R14 ;  /* 0x00000019120e7224 */ /* 0x000fc400078e020e */
[----:B------:R-:W-:Y:S02]  /*2780*/  IMAD R31, R33, R24, R31 ;  /* 0x00000018211f7224 */ /* 0x000fe400078e021f */
[----:B------:R-:W-:Y:S02]  /*2790*/  IMAD R0, R2, R25, R3 ;  /* 0x0000001902007224 */ /* 0x000fe400078e0203 */
[----:B------:R-:W-:Y:S01]  /*27a0*/  @P3 FMUL R17, R17, 0.25 ;  /* 0x3e80000011113820 */ /* 0x000fe20000400000 */
[----:B------:R-:W-:Y:S01]  /*27b0*/  @P3 FMUL R32, R32, 0.25 ;  /* 0x3e80000020203820 */ /* 0x000fe20000400000 */
[----:B------:R-:W-:Y:S01]  /*27c0*/  I2FP.F32.S32 R14, R14 ;  /* 0x0000000e000e7245 */ /* 0x000fe20000201400 */
[----:B------:R-:W-:Y:S01]  /*27d0*/  @P5 FMUL R30, R30, 0.25 ;  /* 0x3e8000001e1e5820 */ /* 0x000fe20000400000 */
[----:B------:R-:W-:Y:S01]  /*27e0*/  @P1 FMUL R7, R7, 0.25 ;  /* 0x3e80000007071820 */ /* 0x000fe20000400000 */
[----:B------:R-:W-:Y:S01]  /*27f0*/  @P5 FMUL R29, R29, 0.25 ;  /* 0x3e8000001d1d5820 */ /* 0x000fe20000400000 */
[----:B------:R-:W-:Y:S01]  /*2800*/  @P1 FMUL R12, R12, 0.25 ;  /* 0x3e8000000c0c1820 */ /* 0x000fe20000400000 */
[----:B------:R-:W-:Y:S01]  /*2810*/  I2FP.F32.S32 R31, R31 ;  /* 0x0000001f001f7245 */ /* 0x000fe20000201400 */
[----:B------:R-:W-:Y:S01]  /*2820*/  @!P4 FMUL R17, R17, 16777216 ;  /* 0x4b8000001111c820 */ /* 0x000fe20000400000 */
[----:B------:R-:W-:Y:S01]  /*2830*/  I2FP.F32.S32 R6, R0 ;  /* 0x0000000000067245 */ /* 0x000fe20000201400 */
[----:B------:R-:W-:Y:S01]  /*2840*/  @!P4 FMUL R32, R32, 16777216 ;  /* 0x4b8000002020c820 */ /* 0x000fe20000400000 */
[----:B------:R-:W-:Y:S01]  /*2850*/  FSETP.GT.AND P4, PT, |R14|, 8.50705917302346158658e+37, PT ;  /* 0x7e8000000e00780b */ /* 0x000fe20003f84200 */
[----:B------:R-:W-:Y:S01]  /*2860*/  @!P0 FMUL R30, R30, 16777216 ;  /* 0x4b8000001e1e8820 */ /* 0x000fe20000400000 */
[----:B------:R-:W-:Y:S01]  /*2870*/  @!P2 FMUL R7, R7, 16777216 ;  /* 0x4b8000000707a820 */ /* 0x000fe20000400000 */
[----:B------:R-:W-:Y:S01]  /*2880*/  @!P0 FMUL R29, R29, 16777216 ;  /* 0x4b8000001d1d8820 */ /* 0x000fe20000400000 */
[----:B------:R-:W-:Y:S01]  /*2890*/  @!P2 FMUL R12, R12, 16777216 ;  /* 0x4b8000000c0ca820 */ /* 0x000fe20000400000 */
[C---:B------:R-:W-:Y:S01]  /*28a0*/  FSETP.GEU.AND P5, PT, |R13|.reuse, 1.175494350822287508e-38, PT ;  /* 0x008000000d00780b */ /* 0x040fe20003fae200 */
[----:B------:R-:W-:Y:S01]  /*28b0*/  @P6 FMUL R13, R13, 0.25 ;  /* 0x3e8000000d0d6820 */ /* 0x000fe20000400000 */
[----:B------:R-:W-:Y:S01]  /*28c0*/  FSETP.GT.AND P0, PT, |R31|, 8.50705917302346158658e+37, PT ;  /* 0x7e8000001f00780b */ /* 0x000fe20003f04200 */
[----:B------:R-:W-:Y:S01]  /*28d0*/  @P6 FMUL R26, R26, 0.25 ;  /* 0x3e8000001a1a6820 */ /* 0x000fe20000400000 */
[----:B------:R-:W-:Y:S01]  /*28e0*/  FSETP.GT.AND P2, PT, |R6|, 8.50705917302346158658e+37, PT ;  /* 0x7e8000000600780b */ /* 0x000fe20003f44200 */
[----:B------:R-:W0:Y:S01]  /*28f0*/  LDC.64 R2, c[0x0][0x218] ;  /* 0x00008600ff027b82 */ /* 0x000e220000000a00 */
[----:B------:R-:W-:-:S02]  /*2900*/  FSETP.GEU.AND P6, PT, |R14|, 1.175494350822287508e-38, PT ;  /* 0x008000000e00780b */ /* 0x000fc40003fce200 */
[----:B------:R-:W-:Y:S02]  /*2910*/  FSETP.GEU.AND P1, PT, |R31|, 1.175494350822287508e-38, PT ;  /* 0x008000001f00780b */ /* 0x000fe40003f2e200 */
[----:B------:R-:W-:Y:S01]  /*2920*/  FSETP.GEU.AND P3, PT, |R6|, 1.175494350822287508e-38, PT ;  /* 0x008000000600780b */ /* 0x000fe20003f6e200 */
[----:B------:R-:W-:Y:S01]  /*2930*/  @P4 FMUL R14, R14, 0.25 ;  /* 0x3e8000000e0e4820 */ /* 0x000fe20000400000 */
[----:B------:R-:W-:Y:S01]  /*2940*/  FADD R11, R11, R44 ;  /* 0x0000002c0b0b7221 */ /* 0x000fe20000000000 */
[----:B------:R-:W-:Y:S02]  /*2950*/  @!P5 FMUL R13, R13, 16777216 ;  /* 0x4b8000000d0dd820 */ /* 0x000fe40000400000 */
[----:B------:R-:W-:Y:S02]  /*2960*/  @P0 FMUL R31, R31, 0.25 ;  /* 0x3e8000001f1f0820 */ /* 0x000fe40000400000 */
[----:B------:R-:W-:Y:S01]  /*2970*/  @P2 FMUL R6, R6, 0.25 ;  /* 0x3e80000006062820 */ /* 0x000fe20000400000 */
[----:B------:R-:W-:Y:S01]  /*2980*/  FADD R10, R10, R5 ;  /* 0x000000050a0a7221 */ /* 0x000fe20000000000 */
[----:B------:R-:W-:-:S02]  /*2990*/  @!P6 FMUL R14, R14, 16777216 ;  /* 0x4b8000000e0ee820 */ /* 0x000fc40000400000 */
[----:B------:R-:W-:Y:S02]  /*29a0*/  @!P1 FMUL R31, R31, 16777216 ;  /* 0x4b8000001f1f9820 */ /* 0x000fe40000400000 */
[----:B------:R-:W-:Y:S01]  /*29b0*/  @!P3 FMUL R6, R6, 16777216 ;  /* 0x4b8000000606b820 */ /* 0x000fe20000400000 */
[----:B------:R-:W1:Y:S01]  /*29c0*/  MUFU.RCP R30, R30 ;  /* 0x0000001e001e7308 */ /* 0x000e620000001000 */
[----:B------:R-:W-:Y:S01]  /*29d0*/  FADD R27, R36, R27 ;  /* 0x0000001b241b7221 */ /* 0x000fe20000000000 */
[----:B------:R-:W-:Y:S01]  /*29e0*/  FADD R11, R11, R22 ;  /* 0x000000160b0b7221 */ /* 0x000fe20000000000 */
[----:B------:R-:W-:-:S05]  /*29f0*/  FADD R10, R10, R23 ;  /* 0x000000170a0a7221 */ /* 0x000fca0000000000 */
[----:B------:R-:W2:Y:S01]  /*2a00*/  MUFU.RCP R17, R17 ;  /* 0x0000001100117308 */ /* 0x000ea20000001000 */
[----:B------:R-:W-:Y:S01]  /*2a10*/  FADD R0, R27, R48 ;  /* 0x000000301b007221 */ /* 0x000fe20000000000 */
[----:B------:R-:W-:-:S06]  /*2a20*/  FADD R19, R10, R19 ;  /* 0x000000130a137221 */ /* 0x000fcc0000000000 */
[----:B------:R3:W4:Y:S01]  /*2a30*/  MUFU.RCP R9, R4 ;  /* 0x0000000400097308 */ /* 0x0007220000001000 */
[----:B------:R-:W-:-:S07]  /*2a40*/  @P0 FMUL R0, R0, 0.25 ;  /* 0x3e80000000000820 */ /* 0x000fce0000400000 */
[----:B------:R-:W5:Y:S01]  /*2a50*/  MUFU.RCP R7, R7 ;  /* 0x0000000700077308 */ /* 0x000f620000001000 */
[----:B---3--:R-:W-:-:S07]  /*2a60*/  FADD R4, R11, R34 ;  /* 0x000000220b047221 */ /* 0x008fce0000000000 */
[----:B------:R-:W3:Y:S01]  /*2a70*/  MUFU.RCP R13, R13 ;  /* 0x0000000d000d7308 */ /* 0x000ee20000001000 */
[----:B------:R-:W-:-:S07]  /*2a80*/  @P2 FMUL R4, R4, 0.25 ;  /* 0x3e80000004042820 */ /* 0x000fce0000400000 */
[----:B------:R2:W0:Y:S01]  /*2a90*/  MUFU.RCP R15, R31 ;  /* 0x0000001f000f7308 */ /* 0x0004220000001000 */
[----:B------:R-:W-:-:S07]  /*2aa0*/  @P4 FMUL R19, R19, 0.25 ;  /* 0x3e80000013134820 */ /* 0x000fce0000400000 */
[----:B------:R-:W0:Y:S08]  /*2ab0*/  MUFU.RCP R5, R6 ;  /* 0x0000000600057308 */ /* 0x000e300000001000 */
[----:B------:R-:W3:Y:S01]  /*2ac0*/  MUFU.RCP R14, R14 ;  /* 0x0000000e000e7308 */ /* 0x000ee20000001000 */
[----:B------:R-:W-:Y:S01]  /*2ad0*/  @!P5 FMUL R26, R26, 16777216 ;  /* 0x4b8000001a1ad820 */ /* 0x000fe20000400000 */
[----:B------:R-:W-:Y:S01]  /*2ae0*/  @!P1 FMUL R0, R0, 16777216 ;  /* 0x4b80000000009820 */ /* 0x000fe20000400000 */
[----:B------:R-:W-:Y:S01]  /*2af0*/  @!P3 FMUL R4, R4, 16777216 ;  /* 0x4b8000000404b820 */ /* 0x000fe20000400000 */
[----:B------:R-:W-:Y:S01]  /*2b00*/  @!P6 FMUL R19, R19, 16777216 ;  /* 0x4b8000001313e820 */ /* 0x000fe20000400000 */
[----:B-1----:R-:W-:Y:S01]  /*2b10*/  FMUL R29, R30, R29 ;  /* 0x0000001d1e1d7220 */ /* 0x002fe20000400000 */
[----:B--2---:R-:W-:Y:S01]  /*2b20*/  FMUL R31, R17, R32 ;  /* 0x00000020111f7220 */ /* 0x004fe20000400000 */
[----:B0-----:R-:W-:-:S04]  /*2b30*/  IMAD.WIDE R2, R21, 0x4, R2 ;  /* 0x0000000415027825 */ /* 0x001fc800078e0202 */
[----:B----4-:R-:W-:Y:S01]  /*2b40*/  FMUL R28, R9, R28 ;  /* 0x0000001c091c7220 */ /* 0x010fe20000400000 */
[----:B-----5:R-:W-:Y:S01]  /*2b50*/  FMUL R30, R7, R12 ;  /* 0x0000000c071e7220 */ /* 0x020fe20000400000 */
[----:B---3--:R-:W-:Y:S01]  /*2b60*/  FMUL R16, R13, R26 ;  /* 0x0000001a0d107220 */ /* 0x008fe20000400000 */
[----:B------:R-:W-:Y:S01]  /*2b70*/  FMUL R17, R15, R0 ;  /* 0x000000000f117220 */ /* 0x000fe20000400000 */
[----:B------:R-:W-:Y:S01]  /*2b80*/  FMUL R18, R5, R4 ;  /* 0x0000000405127220 */ /* 0x000fe20000400000 */
[----:B------:R-:W-:Y:S01]  /*2b90*/  FMUL R19, R14, R19 ;  /* 0x000000130e137220 */ /* 0x000fe20000400000 */
[----:B------:R-:W-:Y:S04]  /*2ba0*/  STG.E.128 desc[UR4][R2.64], R28 ;  /* 0x0000001c02007986 */ /* 0x000fe8000c101d04 */
[----:B------:R-:W-:Y:S01]  /*2bb0*/  STG.E.128 desc[UR4][R2.64+0x800], R16 ;  /* 0x0008001002007986 */ /* 0x000fe2000c101d04 */
[----:B------:R-:W-:Y:S05]  /*2bc0*/  EXIT ;  /* 0x000000000000794d */ /* 0x000fea0003800000 */
.L_x_0:
[----:B------:R-:W-:-:S00]  /*2bd0*/  BRA `(.L_x_0) ;  /* 0xfffffffc00fc7947 */ /* 0x000fc0000383ffff */
[----:B------:R-:W-:-:S00]  /*2be0*/  NOP ;  /* 0x0000000000007918 */ /* 0x000fc00000000000 */
        /* <DEDUP_REMOVED lines=9> */
.L_x_1:


//--------------------- .nv.constant0.triton_poi_fused_avg_pool2d_31 --------------------------
	.section	.nv.constant0.triton_poi_fused_avg_pool2d_31,"a",@progbits
	.sectionflags	@""
	.align	4
.nv.constant0.triton_poi_fused_avg_pool2d_31:
	.zero		548
